// auto-generated by cutlass_sweep.gemm — config: {"arch": "sm_100", "cluster_m": 1, "cluster_n": 1, "dtype": "int8", "stages": 0, "tile_k": 128, "tile_m": 128, "tile_n": 64}
#include "cutlass/cutlass.h"
#include "cutlass/gemm/collective/collective_builder.hpp"
#include "cutlass/gemm/device/gemm_universal_adapter.h"
#include "cutlass/gemm/kernel/gemm_universal.hpp"
#include "cutlass/epilogue/collective/collective_builder.hpp"

using ElemA = int8_t;
using ElemB = int8_t;
using ElemCD = int8_t;
using Acc  = int32_t;
using TileShape    = cute::Shape<cute::_128, cute::_64, cute::_128>;
using ClusterShape = cute::Shape<cute::_1, cute::_1, cute::_1>;

using CollectiveEpilogue = typename cutlass::epilogue::collective::CollectiveBuilder<
    cutlass::arch::Sm100, cutlass::arch::OpClassTensorOp,
    TileShape, ClusterShape,
    cutlass::epilogue::collective::EpilogueTileAuto,
    Acc, Acc,
    ElemCD, cutlass::layout::RowMajor, 128 / cutlass::sizeof_bits<ElemCD>::value,
    ElemCD, cutlass::layout::RowMajor, 128 / cutlass::sizeof_bits<ElemCD>::value,
    cutlass::epilogue::collective::EpilogueScheduleAuto
  >::CollectiveOp;

using CollectiveMainloop = typename cutlass::gemm::collective::CollectiveBuilder<
    cutlass::arch::Sm100, cutlass::arch::OpClassTensorOp,
    ElemA, cutlass::layout::RowMajor, 128 / cutlass::sizeof_bits<ElemA>::value,
    ElemB, cutlass::layout::ColumnMajor, 128 / cutlass::sizeof_bits<ElemB>::value,
    Acc,
    TileShape, ClusterShape,
    cutlass::gemm::collective::StageCountAutoCarveout<static_cast<int>(sizeof(typename CollectiveEpilogue::SharedStorage))>,
    cutlass::gemm::collective::KernelScheduleAuto
  >::CollectiveOp;

using GemmKernel = cutlass::gemm::kernel::GemmUniversal<
    cute::Shape<int,int,int,int>,
    CollectiveMainloop,
    CollectiveEpilogue
>;
using Gemm = cutlass::gemm::device::GemmUniversalAdapter<GemmKernel>;

// Force the device kernel symbol into the cubin without needing a host main.
auto* _anchor = &cutlass::device_kernel<GemmKernel>;


// ===== COMPILED SASS (sm_100a) =====

	.target	sm_100a

	.elftype	@"ET_EXEC"


//--------------------- .note.nv.tkinfo           --------------------------
	.section	.note.nv.tkinfo,"",@"SHT_NOTE"
	.sectionflags	@"SHF_NOTE_NV_TKINFO"
	.tkinfo
        /*0018*/ 	.word	0x00000002
        /*0030*/ 	.string	""
        /*0030*/ 	.string	"ptxas"
        /*0030*/ 	.string	"Cuda compilation tools, release 13.0, V13.0.88"
        /*0030*/ 	.string	"Build cuda_13.0.r13.0/compiler.36424714_0"
        /*0030*/ 	.string	"-arch sm_100a -m 64 "



//--------------------- .note.nv.cuinfo           --------------------------
	.section	.note.nv.cuinfo,"",@"SHT_NOTE"
	.sectionflags	@"SHF_NOTE_NV_CUINFO"
        /*0018*/ 	.short	0x0002
        /*001a*/ 	.short	0x0064
        /*001c*/ 	.short	0x0082
	.zero		2


//--------------------- .nv.info                  --------------------------
	.section	.nv.info,"",@"SHT_CUDA_INFO"
	.align	4


	//----- nvinfo : EIATTR_REGCOUNT
	.align		4
        /*0000*/ 	.byte	0x04, 0x2f
        /*0002*/ 	.short	(.L_19 - .L_18)
	.align		4
.L_18:
        /*0004*/ 	.word	index@(_ZN7cutlass13device_kernelINS_4gemm6kernel13GemmUniversalIN4cute5tupleIJiiiiEEENS1_10collective13CollectiveMmaINS1_35MainloopSm100TmaUmmaWarpSpecializedILi8ELi2ELi4ENS5_IJNS4_1CILi1EEESB_SB_EEEEENS5_IJNSA_ILi128EEENSA_ILi64EEESE_EEEaNS5_IJlSB_lEEEaSH_NS4_8TiledMMAINS4_8MMA_AtomIJNS4_15SM100_MMA_S8_SSIaaiLi128ELi64ELNS4_4UMMA5MajorE0ELSM_0ELNSL_8SaturateE0EEEEEENS4_6LayoutISC_NS5_IJNSA_ILi0EEESR_SR_EEEEENS5_IJNS4_10UnderscoreESU_SU_EEEEENS4_13SM90_TMA_LOADENS4_14ComposedLayoutINS4_7SwizzleILi3ELi4ELi3EEENS4_18smem_ptr_flag_bitsILi8EEENSQ_INS5_IJNSA_ILi8EEESE_EEENS5_IJSE_SB_EEEEEEEvNS4_8identityESX_S17_vS18_EENS_8epilogue10collective18CollectiveEpilogueINS1A_23Sm100TmaWarpSpecializedILi1ELi1ELi64ELb0ELb0EEEJSG_NS5_IJNSQ_ISE_SB_EENSQ_ISF_SB_EEEEEaSH_aSH_NS1A_6fusion15FusionCallbacksIS1E_NS1I_17LinearCombinationIaiaiLNS_15FloatRoundStyleE2EEESG_S1H_JEEENS4_5SM1004TMEM4LOAD26SM100_TMEM_LOAD_32dp32b64xESX_NSY_INSZ_ILi2ELi4ELi3EEES12_NSQ_INS5_IJS13_SF_EEENS5_IJSF_SB_EEEEEEENS4_39AutoVectorizingCopyWithAssumedAlignmentILi128EEENS4_14SM90_TMA_STOREES1W_S1Y_S1Y_EEEvvEEEEvNT_6ParamsE)
        /*0008*/ 	.word	0x000000c6


	//----- nvinfo : EIATTR_FRAME_SIZE
	.align		4
.L_19:
        /*000c*/ 	.byte	0x04, 0x11
        /*000e*/ 	.short	(.L_21 - .L_20)
	.align		4
.L_20:
        /*0010*/ 	.word	index@($__internal_2_$__cuda_sm10x_tcgen05_guardrail_trap_unallocated_columns_being_dealloced)
        /*0014*/ 	.word	0x00000000


	//----- nvinfo : EIATTR_FRAME_SIZE
	.align		4
.L_21:
        /*0018*/ 	.byte	0x04, 0x11
        /*001a*/ 	.short	(.L_23 - .L_22)
	.align		4
.L_22:
        /*001c*/ 	.word	index@($__internal_1_$__cuda_sm10x_tcgen05_guardrail_trap_phase_invalid_during_alloc)
        /*0020*/ 	.word	0x00000000


	//----- nvinfo : EIATTR_FRAME_SIZE
	.align		4
.L_23:
        /*0024*/ 	.byte	0x04, 0x11
        /*0026*/ 	.short	(.L_25 - .L_24)
	.align		4
.L_24:
        /*0028*/ 	.word	index@($__internal_0_$__cuda_sm10x_tcgen05_guardrail_trap_col_being_dealloced_not_returned_by_alloc)
        /*002c*/ 	.word	0x00000000


	//----- nvinfo : EIATTR_FRAME_SIZE
	.align		4
.L_25:
        /*0030*/ 	.byte	0x04, 0x11
        /*0032*/ 	.short	(.L_27 - .L_26)
	.align		4
.L_26:
        /*0034*/ 	.word	index@(_ZN7cutlass13device_kernelINS_4gemm6kernel13GemmUniversalIN4cute5tupleIJiiiiEEENS1_10collective13CollectiveMmaINS1_35MainloopSm100TmaUmmaWarpSpecializedILi8ELi2ELi4ENS5_IJNS4_1CILi1EEESB_SB_EEEEENS5_IJNSA_ILi128EEENSA_ILi64EEESE_EEEaNS5_IJlSB_lEEEaSH_NS4_8TiledMMAINS4_8MMA_AtomIJNS4_15SM100_MMA_S8_SSIaaiLi128ELi64ELNS4_4UMMA5MajorE0ELSM_0ELNSL_8SaturateE0EEEEEENS4_6LayoutISC_NS5_IJNSA_ILi0EEESR_SR_EEEEENS5_IJNS4_10UnderscoreESU_SU_EEEEENS4_13SM90_TMA_LOADENS4_14ComposedLayoutINS4_7SwizzleILi3ELi4ELi3EEENS4_18smem_ptr_flag_bitsILi8EEENSQ_INS5_IJNSA_ILi8EEESE_EEENS5_IJSE_SB_EEEEEEEvNS4_8identityESX_S17_vS18_EENS_8epilogue10collective18CollectiveEpilogueINS1A_23Sm100TmaWarpSpecializedILi1ELi1ELi64ELb0ELb0EEEJSG_NS5_IJNSQ_ISE_SB_EENSQ_ISF_SB_EEEEEaSH_aSH_NS1A_6fusion15FusionCallbacksIS1E_NS1I_17LinearCombinationIaiaiLNS_15FloatRoundStyleE2EEESG_S1H_JEEENS4_5SM1004TMEM4LOAD26SM100_TMEM_LOAD_32dp32b64xESX_NSY_INSZ_ILi2ELi4ELi3EEES12_NSQ_INS5_IJS13_SF_EEENS5_IJSF_SB_EEEEEEENS4_39AutoVectorizingCopyWithAssumedAlignmentILi128EEENS4_14SM90_TMA_STOREES1W_S1Y_S1Y_EEEvvEEEEvNT_6ParamsE)
        /*0038*/ 	.word	0x00000000


	//----- nvinfo : EIATTR_MIN_STACK_SIZE
	.align		4
.L_27:
        /*003c*/ 	.byte	0x04, 0x12
        /*003e*/ 	.short	(.L_29 - .L_28)
	.align		4
.L_28:
        /*0040*/ 	.word	index@(_ZN7cutlass13device_kernelINS_4gemm6kernel13GemmUniversalIN4cute5tupleIJiiiiEEENS1_10collective13CollectiveMmaINS1_35MainloopSm100TmaUmmaWarpSpecializedILi8ELi2ELi4ENS5_IJNS4_1CILi1EEESB_SB_EEEEENS5_IJNSA_ILi128EEENSA_ILi64EEESE_EEEaNS5_IJlSB_lEEEaSH_NS4_8TiledMMAINS4_8MMA_AtomIJNS4_15SM100_MMA_S8_SSIaaiLi128ELi64ELNS4_4UMMA5MajorE0ELSM_0ELNSL_8SaturateE0EEEEEENS4_6LayoutISC_NS5_IJNSA_ILi0EEESR_SR_EEEEENS5_IJNS4_10UnderscoreESU_SU_EEEEENS4_13SM90_TMA_LOADENS4_14ComposedLayoutINS4_7SwizzleILi3ELi4ELi3EEENS4_18smem_ptr_flag_bitsILi8EEENSQ_INS5_IJNSA_ILi8EEESE_EEENS5_IJSE_SB_EEEEEEEvNS4_8identityESX_S17_vS18_EENS_8epilogue10collective18CollectiveEpilogueINS1A_23Sm100TmaWarpSpecializedILi1ELi1ELi64ELb0ELb0EEEJSG_NS5_IJNSQ_ISE_SB_EENSQ_ISF_SB_EEEEEaSH_aSH_NS1A_6fusion15FusionCallbacksIS1E_NS1I_17LinearCombinationIaiaiLNS_15FloatRoundStyleE2EEESG_S1H_JEEENS4_5SM1004TMEM4LOAD26SM100_TMEM_LOAD_32dp32b64xESX_NSY_INSZ_ILi2ELi4ELi3EEES12_NSQ_INS5_IJS13_SF_EEENS5_IJSF_SB_EEEEEEENS4_39AutoVectorizingCopyWithAssumedAlignmentILi128EEENS4_14SM90_TMA_STOREES1W_S1Y_S1Y_EEEvvEEEEvNT_6ParamsE)
        /*0044*/ 	.word	0x00000000
.L_29:


//--------------------- .nv.compat                --------------------------
	.section	.nv.compat,"",@"SHT_CUDA_COMPAT_INFO"
	.align	4
        /*0000*/ 	.byte	0x02, 0x09, 0x01, 0x00, 0x02, 0x02, 0x03, 0x00, 0x02, 0x05, 0x06, 0x00, 0x03, 0x07, 0x01, 0x01
        /*0010*/ 	.byte	0x02, 0x03, 0x01, 0x00, 0x02, 0x06, 0x01, 0x00, 0x04, 0x0b, 0x08, 0x00, 0x01, 0x00, 0x00, 0x00
        /*0020*/ 	.byte	0x00, 0x00, 0x00, 0x00


//--------------------- .nv.info._ZN7cutlass13device_kernelINS_4gemm6kernel13GemmUniversalIN4cute5tupleIJiiiiEEENS1_10collective13CollectiveMmaINS1_35MainloopSm100TmaUmmaWarpSpecializedILi8ELi2ELi4ENS5_IJNS4_1CILi1EEESB_SB_EEEEENS5_IJNSA_ILi128EEENSA_ILi64EEESE_EEEaNS5_IJlSB_lEEEaSH_NS4_8TiledMMAINS4_8MMA_AtomIJNS4_15SM100_MMA_S8_SSIaaiLi128ELi64ELNS4_4UMMA5MajorE0ELSM_0ELNSL_8SaturateE0EEEEEENS4_6LayoutISC_NS5_IJNSA_ILi0EEESR_SR_EEEEENS5_IJNS4_10UnderscoreESU_SU_EEEEENS4_13SM90_TMA_LOADENS4_14ComposedLayoutINS4_7SwizzleILi3ELi4ELi3EEENS4_18smem_ptr_flag_bitsILi8EEENSQ_INS5_IJNSA_ILi8EEESE_EEENS5_IJSE_SB_EEEEEEEvNS4_8identityESX_S17_vS18_EENS_8epilogue10collective18CollectiveEpilogueINS1A_23Sm100TmaWarpSpecializedILi1ELi1ELi64ELb0ELb0EEEJSG_NS5_IJNSQ_ISE_SB_EENSQ_ISF_SB_EEEEEaSH_aSH_NS1A_6fusion15FusionCallbacksIS1E_NS1I_17LinearCombinationIaiaiLNS_15FloatRoundStyleE2EEESG_S1H_JEEENS4_5SM1004TMEM4LOAD26SM100_TMEM_LOAD_32dp32b64xESX_NSY_INSZ_ILi2ELi4ELi3EEES12_NSQ_INS5_IJS13_SF_EEENS5_IJSF_SB_EEEEEEENS4_39AutoVectorizingCopyWithAssumedAlignmentILi128EEENS4_14SM90_TMA_STOREES1W_S1Y_S1Y_EEEvvEEEEvNT_6ParamsE --------------------------
	.section	.nv.info._ZN7cutlass13device_kernelINS_4gemm6kernel13GemmUniversalIN4cute5tupleIJiiiiEEENS1_10collective13CollectiveMmaINS1_35MainloopSm100TmaUmmaWarpSpecializedILi8ELi2ELi4ENS5_IJNS4_1CILi1EEESB_SB_EEEEENS5_IJNSA_ILi128EEENSA_ILi64EEESE_EEEaNS5_IJlSB_lEEEaSH_NS4_8TiledMMAINS4_8MMA_AtomIJNS4_15SM100_MMA_S8_SSIaaiLi128ELi64ELNS4_4UMMA5MajorE0ELSM_0ELNSL_8SaturateE0EEEEEENS4_6LayoutISC_NS5_IJNSA_ILi0EEESR_SR_EEEEENS5_IJNS4_10UnderscoreESU_SU_EEEEENS4_13SM90_TMA_LOADENS4_14ComposedLayoutINS4_7SwizzleILi3ELi4ELi3EEENS4_18smem_ptr_flag_bitsILi8EEENSQ_INS5_IJNSA_ILi8EEESE_EEENS5_IJSE_SB_EEEEEEEvNS4_8identityESX_S17_vS18_EENS_8epilogue10collective18CollectiveEpilogueINS1A_23Sm100TmaWarpSpecializedILi1ELi1ELi64ELb0ELb0EEEJSG_NS5_IJNSQ_ISE_SB_EENSQ_ISF_SB_EEEEEaSH_aSH_NS1A_6fusion15FusionCallbacksIS1E_NS1I_17LinearCombinationIaiaiLNS_15FloatRoundStyleE2EEESG_S1H_JEEENS4_5SM1004TMEM4LOAD26SM100_TMEM_LOAD_32dp32b64xESX_NSY_INSZ_ILi2ELi4ELi3EEES12_NSQ_INS5_IJS13_SF_EEENS5_IJSF_SB_EEEEEEENS4_39AutoVectorizingCopyWithAssumedAlignmentILi128EEENS4_14SM90_TMA_STOREES1W_S1Y_S1Y_EEEvvEEEEvNT_6ParamsE,"",@"SHT_CUDA_INFO"
	.sectionflags	@""
	.align	4


	//----- nvinfo : EIATTR_CUDA_API_VERSION
	.align		4
        /*0000*/ 	.byte	0x04, 0x37
        /*0002*/ 	.short	(.L_31 - .L_30)
.L_30:
        /*0004*/ 	.word	0x00000082


	//----- nvinfo : EIATTR_KPARAM_INFO
	.align		4
.L_31:
        /*0008*/ 	.byte	0x04, 0x17
        /*000a*/ 	.short	(.L_33 - .L_32)
.L_32:
        /*000c*/ 	.word	0x00000000
        /*0010*/ 	.short	0x0000
        /*0012*/ 	.short	0x0000
        /*0014*/ 	.byte	0x00, 0xf0, 0x01, 0x20


	//----- nvinfo : EIATTR_AT_ENTRY_FRAGMENTS
	.align		4
.L_33:
        /*0018*/ 	.byte	0x04, 0x4f
        /*001a*/ 	.short	(.L_35 - .L_34)


	//   ....[0]....
.L_34:
        /*001c*/ 	.word	0x00000006


	//----- nvinfo : EIATTR_RESERVED_SMEM_USED
	.align		4
.L_35:
        /*0020*/ 	.byte	0x01, 0x41
	.zero		2


	//----- nvinfo : EIATTR_SPARSE_MMA_MASK
	.align		4
        /*0024*/ 	.byte	0x03, 0x50
        /*0026*/ 	.short	0x0000


	//----- nvinfo : EIATTR_TCGEN05_1CTA_USED
	.align		4
        /*0028*/ 	.byte	0x01, 0x51
	.zero		2


	//----- nvinfo : EIATTR_MAXREG_COUNT
	.align		4
        /*002c*/ 	.byte	0x03, 0x1b
        /*002e*/ 	.short	0x00ff


	//----- nvinfo : EIATTR_NUM_BARRIERS
	.align		4
        /*0030*/ 	.byte	0x02, 0x4c
        /*0032*/ 	.byte	0x07
	.zero		1


	//----- nvinfo : EIATTR_EXTERNS
	.align		4
        /*0034*/ 	.byte	0x04, 0x0f
        /*0036*/ 	.short	(.L_37 - .L_36)


	//   ....[0]....
	.align		4
.L_36:
        /*0038*/ 	.word	index@(__assertfail)


	//----- nvinfo : EIATTR_MERCURY_ISA_VERSION
	.align		4
.L_37:
        /*003c*/ 	.byte	0x03, 0x5f
        /*003e*/ 	.short	0x0101


	//----- nvinfo : EIATTR_INT_WARP_WIDE_INSTR_OFFSETS
	.align		4
        /*0040*/ 	.byte	0x04, 0x31
        /*0042*/ 	.short	(.L_39 - .L_38)


	//   ....[0]....
.L_38:
        /*0044*/ 	.word	0x00001e10


	//   ....[1]....
        /*0048*/ 	.word	0x00003aa0


	//   ....[2]....
        /*004c*/ 	.word	0x00003ac0


	//   ....[3]....
        /*0050*/ 	.word	0x00003af0


	//   ....[4]....
        /*0054*/ 	.word	0x00004500


	//   ....[5]....
        /*0058*/ 	.word	0x000045f0


	//----- nvinfo : EIATTR_COOP_GROUP_MASK_REGIDS
	.align		4
.L_39:
        /*005c*/ 	.byte	0x04, 0x29
        /*005e*/ 	.short	(.L_41 - .L_40)


	//   ....[0]....
.L_40:
        /*0060*/ 	.word	0xffffffff


	//   ....[1]....
        /*0064*/ 	.word	0xffffffff


	//   ....[2]....
        /*0068*/ 	.word	0xffffffff


	//   ....[3]....
        /*006c*/ 	.word	0xffffffff


	//   ....[4]....
        /*0070*/ 	.word	0xffffffff


	//   ....[5]....
        /*0074*/ 	.word	0xffffffff


	//   ....[6]....
        /*0078*/ 	.word	0xffffffff


	//   ....[7]....
        /*007c*/ 	.word	0xffffffff


	//   ....[8]....
        /*0080*/ 	.word	0xffffffff


	//   ....[9]....
        /*0084*/ 	.word	0xffffffff


	//   ....[10]....
        /*0088*/ 	.word	0xffffffff


	//   ....[11]....
        /*008c*/ 	.word	0xffffffff


	//   ....[12]....
        /*0090*/ 	.word	0xffffffff


	//----- nvinfo : EIATTR_COOP_GROUP_INSTR_OFFSETS
	.align		4
.L_41:
        /*0094*/ 	.byte	0x04, 0x28
        /*0096*/ 	.short	(.L_43 - .L_42)


	//   ....[0]....
.L_42:
        /*0098*/ 	.word	0x00000090


	//   ....[1]....
        /*009c*/ 	.word	0x000004d0


	//   ....[2]....
        /*00a0*/ 	.word	0x000006c0


	//   ....[3]....
        /*00a4*/ 	.word	0x00000800


	//   ....[4]....
        /*00a8*/ 	.word	0x00000900


	//   ....[5]....
        /*00ac*/ 	.word	0x00000a70


	//   ....[6]....
        /*00b0*/ 	.word	0x00000c10


	//   ....[7]....
        /*00b4*/ 	.word	0x00001cf0


	//   ....[8]....
        /*00b8*/ 	.word	0x00002d10


	//   ....[9]....
        /*00bc*/ 	.word	0x00002f20


	//   ....[10]....
        /*00c0*/ 	.word	0x00002f50


	//   ....[11]....
        /*00c4*/ 	.word	0x00003980


	//   ....[12]....
        /*00c8*/ 	.word	0x00003bb0


	//----- nvinfo : EIATTR_VRC_CTA_INIT_COUNT
	.align		4
.L_43:
        /*00cc*/ 	.byte	0x02, 0x4a
        /*00ce*/ 	.byte	0x80
	.zero		1


	//----- nvinfo : EIATTR_SYSCALL_OFFSETS
	.align		4
        /*00d0*/ 	.byte	0x04, 0x46
        /*00d2*/ 	.short	(.L_45 - .L_44)


	//   ....[0]....
.L_44:
        /*00d4*/ 	.word	0x00005020


	//   ....[1]....
        /*00d8*/ 	.word	0x00005160


	//   ....[2]....
        /*00dc*/ 	.word	0x00005900


	//----- nvinfo : EIATTR_MBARRIER_INSTR_OFFSETS
	.align		4
.L_45:
        /*00e0*/ 	.byte	0x04, 0x39
        /*00e2*/ 	.short	(.L_47 - .L_46)


	//   ....[0]....
.L_46:
        /*00e4*/ 	.word	0x000005b0
        /*00e8*/ 	.word	0x000000ff
        /*00ec*/ 	.word	0x00000000
        /*00f0*/ 	.short	0x0100
        /*00f2*/ 	.byte	0x05
	.zero		1


	//   ....[1]....
        /*00f4*/ 	.word	0x000005c0
        /*00f8*/ 	.word	0x000000ff
        /*00fc*/ 	.word	0x00000040
        /*0100*/ 	.short	0x0100
        /*0102*/ 	.byte	0x05
	.zero		1


	//   ....[2]....
        /*0104*/ 	.word	0x000005d0
        /*0108*/ 	.word	0x000000ff
        /*010c*/ 	.word	0x00000008
        /*0110*/ 	.short	0x0100
        /*0112*/ 	.byte	0x05
	.zero		1


	//   ....[3]....
        /*0114*/ 	.word	0x000005e0
        /*0118*/ 	.word	0x000000ff
        /*011c*/ 	.word	0x00000048
        /*0120*/ 	.short	0x0100
        /*0122*/ 	.byte	0x05
	.zero		1


	//   ....[4]....
        /*0124*/ 	.word	0x000005f0
        /*0128*/ 	.word	0x000000ff
        /*012c*/ 	.word	0x00000010
        /*0130*/ 	.short	0x0100
        /*0132*/ 	.byte	0x05
	.zero		1


	//   ....[5]....
        /*0134*/ 	.word	0x00000600
        /*0138*/ 	.word	0x000000ff
        /*013c*/ 	.word	0x00000050
        /*0140*/ 	.short	0x0100
        /*0142*/ 	.byte	0x05
	.zero		1


	//   ....[6]....
        /*0144*/ 	.word	0x00000610
        /*0148*/ 	.word	0x000000ff
        /*014c*/ 	.word	0x00000018
        /*0150*/ 	.short	0x0100
        /*0152*/ 	.byte	0x05
	.zero		1


	//   ....[7]....
        /*0154*/ 	.word	0x00000620
        /*0158*/ 	.word	0x000000ff
        /*015c*/ 	.word	0x00000058
        /*0160*/ 	.short	0x0100
        /*0162*/ 	.byte	0x05
	.zero		1


	//   ....[8]....
        /*0164*/ 	.word	0x00000630
        /*0168*/ 	.word	0x000000ff
        /*016c*/ 	.word	0x00000020
        /*0170*/ 	.short	0x0100
        /*0172*/ 	.byte	0x05
	.zero		1


	//   ....[9]....
        /*0174*/ 	.word	0x00000640
        /*0178*/ 	.word	0x000000ff
        /*017c*/ 	.word	0x00000060
        /*0180*/ 	.short	0x0100
        /*0182*/ 	.byte	0x05
	.zero		1


	//   ....[10]....
        /*0184*/ 	.word	0x00000650
        /*0188*/ 	.word	0x000000ff
        /*018c*/ 	.word	0x00000028
        /*0190*/ 	.short	0x0100
        /*0192*/ 	.byte	0x05
	.zero		1


	//   ....[11]....
        /*0194*/ 	.word	0x00000660
        /*0198*/ 	.word	0x000000ff
        /*019c*/ 	.word	0x00000068
        /*01a0*/ 	.short	0x0100
        /*01a2*/ 	.byte	0x05
	.zero		1


	//   ....[12]....
        /*01a4*/ 	.word	0x00000670
        /*01a8*/ 	.word	0x000000ff
        /*01ac*/ 	.word	0x00000030
        /*01b0*/ 	.short	0x0100
        /*01b2*/ 	.byte	0x05
	.zero		1


	//   ....[13]....
        /*01b4*/ 	.word	0x00000680
        /*01b8*/ 	.word	0x000000ff
        /*01bc*/ 	.word	0x00000070
        /*01c0*/ 	.short	0x0100
        /*01c2*/ 	.byte	0x05
	.zero		1


	//   ....[14]....
        /*01c4*/ 	.word	0x00000690
        /*01c8*/ 	.word	0x000000ff
        /*01cc*/ 	.word	0x00000038
        /*01d0*/ 	.short	0x0100
        /*01d2*/ 	.byte	0x05
	.zero		1


	//   ....[15]....
        /*01d4*/ 	.word	0x000006a0
        /*01d8*/ 	.word	0x000000ff
        /*01dc*/ 	.word	0x00000078
        /*01e0*/ 	.short	0x0100
        /*01e2*/ 	.byte	0x05
	.zero		1


	//   ....[16]....
        /*01e4*/ 	.word	0x000007d0
        /*01e8*/ 	.word	0x000000ff
        /*01ec*/ 	.word	0x00000080
        /*01f0*/ 	.short	0x0100
        /*01f2*/ 	.byte	0x06
	.zero		1


	//   ....[17]....
        /*01f4*/ 	.word	0x000007e0
        /*01f8*/ 	.word	0x000000ff
        /*01fc*/ 	.word	0x00000088
        /*0200*/ 	.short	0x0100
        /*0202*/ 	.byte	0x06
	.zero		1


	//   ....[18]....
        /*0204*/ 	.word	0x000008d0
        /*0208*/ 	.word	0x000000ff
        /*020c*/ 	.word	0x00000090
        /*0210*/ 	.short	0x0100
        /*0212*/ 	.byte	0x05
	.zero		1


	//   ....[19]....
        /*0214*/ 	.word	0x000008e0
        /*0218*/ 	.word	0x000000ff
        /*021c*/ 	.word	0x00000098
        /*0220*/ 	.short	0x0100
        /*0222*/ 	.byte	0x05
	.zero		1


	//   ....[20]....
        /*0224*/ 	.word	0x00000a20
        /*0228*/ 	.word	0x000000ff
        /*022c*/ 	.word	0x000000a0
        /*0230*/ 	.short	0x0100
        /*0232*/ 	.byte	0x05
	.zero		1


	//   ....[21]....
        /*0234*/ 	.word	0x00000a30
        /*0238*/ 	.word	0x000000ff
        /*023c*/ 	.word	0x000000b0
        /*0240*/ 	.short	0x0100
        /*0242*/ 	.byte	0x05
	.zero		1


	//   ....[22]....
        /*0244*/ 	.word	0x00000a40
        /*0248*/ 	.word	0x000000ff
        /*024c*/ 	.word	0x000000a8
        /*0250*/ 	.short	0x0100
        /*0252*/ 	.byte	0x05
	.zero		1


	//   ....[23]....
        /*0254*/ 	.word	0x00000a50
        /*0258*/ 	.word	0x000000ff
        /*025c*/ 	.word	0x000000b8
        /*0260*/ 	.short	0x0100
        /*0262*/ 	.byte	0x05
	.zero		1


	//   ....[24]....
        /*0264*/ 	.word	0x00000b80
        /*0268*/ 	.word	0x000000ff
        /*026c*/ 	.word	0x000000c0
        /*0270*/ 	.short	0x0100
        /*0272*/ 	.byte	0x06
	.zero		1


	//   ....[25]....
        /*0274*/ 	.word	0x00000b90
        /*0278*/ 	.word	0x000000ff
        /*027c*/ 	.word	0x000000e0
        /*0280*/ 	.short	0x0100
        /*0282*/ 	.byte	0x06
	.zero		1


	//   ....[26]....
        /*0284*/ 	.word	0x00000ba0
        /*0288*/ 	.word	0x000000ff
        /*028c*/ 	.word	0x000000c8
        /*0290*/ 	.short	0x0100
        /*0292*/ 	.byte	0x06
	.zero		1


	//   ....[27]....
        /*0294*/ 	.word	0x00000bb0
        /*0298*/ 	.word	0x000000ff
        /*029c*/ 	.word	0x000000e8
        /*02a0*/ 	.short	0x0100
        /*02a2*/ 	.byte	0x06
	.zero		1


	//   ....[28]....
        /*02a4*/ 	.word	0x00000bc0
        /*02a8*/ 	.word	0x000000ff
        /*02ac*/ 	.word	0x000000d0
        /*02b0*/ 	.short	0x0100
        /*02b2*/ 	.byte	0x06
	.zero		1


	//   ....[29]....
        /*02b4*/ 	.word	0x00000bd0
        /*02b8*/ 	.word	0x000000ff
        /*02bc*/ 	.word	0x000000f0
        /*02c0*/ 	.short	0x0100
        /*02c2*/ 	.byte	0x06
	.zero		1


	//   ....[30]....
        /*02c4*/ 	.word	0x00000be0
        /*02c8*/ 	.word	0x000000ff
        /*02cc*/ 	.word	0x000000d8
        /*02d0*/ 	.short	0x0100
        /*02d2*/ 	.byte	0x06
	.zero		1


	//   ....[31]....
        /*02d4*/ 	.word	0x00000bf0
        /*02d8*/ 	.word	0x000000ff
        /*02dc*/ 	.word	0x000000f8
        /*02e0*/ 	.short	0x0100
        /*02e2*/ 	.byte	0x06
	.zero		1


	//   ....[32]....
        /*02e4*/ 	.word	0x00000ce0
        /*02e8*/ 	.word	0x000000ff
        /*02ec*/ 	.word	0x00000100
        /*02f0*/ 	.short	0x0100
        /*02f2*/ 	.byte	0x05
	.zero		1


	//   ....[33]....
        /*02f4*/ 	.word	0x00000cf0
        /*02f8*/ 	.word	0x000000ff
        /*02fc*/ 	.word	0x00000110
        /*0300*/ 	.short	0x0100
        /*0302*/ 	.byte	0x05
	.zero		1


	//   ....[34]....
        /*0304*/ 	.word	0x00000d00
        /*0308*/ 	.word	0x000000ff
        /*030c*/ 	.word	0x00000108
        /*0310*/ 	.short	0x0100
        /*0312*/ 	.byte	0x05
	.zero		1


	//   ....[35]....
        /*0314*/ 	.word	0x00000d10
        /*0318*/ 	.word	0x000000ff
        /*031c*/ 	.word	0x00000118
        /*0320*/ 	.short	0x0100
        /*0322*/ 	.byte	0x05
	.zero		1


	//   ....[36]....
        /*0324*/ 	.word	0x000015f0
        /*0328*/ 	.word	0x00000003
        /*032c*/ 	.word	0x00000110
        /*0330*/ 	.short	0x010a
        /*0332*/ 	.byte	0xff
	.zero		1


	//   ....[37]....
        /*0334*/ 	.word	0x00001620
        /*0338*/ 	.word	0x00000003
        /*033c*/ 	.word	0x00000100
        /*0340*/ 	.short	0x0101
        /*0342*/ 	.byte	0xff
	.zero		1


	//   ....[38]....
        /*0344*/ 	.word	0x000016f0
        /*0348*/ 	.word	0x000000ff
        /*034c*/ 	.word	0x00000040
        /*0350*/ 	.short	0x010a
        /*0352*/ 	.byte	0x08
	.zero		1


	//   ....[39]....
        /*0354*/ 	.word	0x00001790
        /*0358*/ 	.word	0x000000ff
        /*035c*/ 	.word	0x00000040
        /*0360*/ 	.short	0x010a
        /*0362*/ 	.byte	0x21
	.zero		1


	//   ....[40]....
        /*0364*/ 	.word	0x000018e0
        /*0368*/ 	.word	0x000000ff
        /*036c*/ 	.word	0x00000040
        /*0370*/ 	.short	0x010a
        /*0372*/ 	.byte	0x08
	.zero		1


	//   ....[41]....
        /*0374*/ 	.word	0x000019f0
        /*0378*/ 	.word	0x000000ff
        /*037c*/ 	.word	0x00000098
        /*0380*/ 	.short	0x0101
        /*0382*/ 	.byte	0x04
	.zero		1


	//   ....[42]....
        /*0384*/ 	.word	0x00001a10
        /*0388*/ 	.word	0x000000ff
        /*038c*/ 	.word	0x00000040
        /*0390*/ 	.short	0x010a
        /*0392*/ 	.byte	0x08
	.zero		1


	//   ....[43]....
        /*0394*/ 	.word	0x00001a90
        /*0398*/ 	.word	0x000000ff
        /*039c*/ 	.word	0x00000040
        /*03a0*/ 	.short	0x010a
        /*03a2*/ 	.byte	0x11
	.zero		1


	//   ....[44]....
        /*03a4*/ 	.word	0x00001be0
        /*03a8*/ 	.word	0x000000ff
        /*03ac*/ 	.word	0x00000040
        /*03b0*/ 	.short	0x010a
        /*03b2*/ 	.byte	0x08
	.zero		1


	//   ....[45]....
        /*03b4*/ 	.word	0x00001d20
        /*03b8*/ 	.word	0x00000002
        /*03bc*/ 	.word	0x000000a0
        /*03c0*/ 	.short	0x010a
        /*03c2*/ 	.byte	0xff
	.zero		1


	//   ....[46]....
        /*03c4*/ 	.word	0x00001de0
        /*03c8*/ 	.word	0x00000002
        /*03cc*/ 	.word	0x00000000
        /*03d0*/ 	.short	0x0101
        /*03d2*/ 	.byte	0xff
	.zero		1


	//   ....[47]....
        /*03d4*/ 	.word	0x00002340
        /*03d8*/ 	.word	0x000000ff
        /*03dc*/ 	.word	0x00000000
        /*03e0*/ 	.short	0x010a
        /*03e2*/ 	.byte	0x05
	.zero		1


	//   ....[48]....
        /*03e4*/ 	.word	0x000023d0
        /*03e8*/ 	.word	0x000000ff
        /*03ec*/ 	.word	0x00000000
        /*03f0*/ 	.short	0x010a
        /*03f2*/ 	.byte	0x05
	.zero		1


	//   ....[49]....
        /*03f4*/ 	.word	0x00002460
        /*03f8*/ 	.word	0x000000ff
        /*03fc*/ 	.word	0x00000000
        /*0400*/ 	.short	0x010a
        /*0402*/ 	.byte	0x05
	.zero		1


	//   ....[50]....
        /*0404*/ 	.word	0x000024f0
        /*0408*/ 	.word	0x000000ff
        /*040c*/ 	.word	0x00000000
        /*0410*/ 	.short	0x010a
        /*0412*/ 	.byte	0x05
	.zero		1


	//   ....[51]....
        /*0414*/ 	.word	0x00002580
        /*0418*/ 	.word	0x000000ff
        /*041c*/ 	.word	0x00000000
        /*0420*/ 	.short	0x010a
        /*0422*/ 	.byte	0x05
	.zero		1


	//   ....[52]....
        /*0424*/ 	.word	0x00002610
        /*0428*/ 	.word	0x000000ff
        /*042c*/ 	.word	0x00000000
        /*0430*/ 	.short	0x010a
        /*0432*/ 	.byte	0x05
	.zero		1


	//   ....[53]....
        /*0434*/ 	.word	0x000026a0
        /*0438*/ 	.word	0x000000ff
        /*043c*/ 	.word	0x00000000
        /*0440*/ 	.short	0x010a
        /*0442*/ 	.byte	0x05
	.zero		1


	//   ....[54]....
        /*0444*/ 	.word	0x00002740
        /*0448*/ 	.word	0x00000000
        /*044c*/ 	.word	0x00000000
        /*0450*/ 	.short	0x010a
        /*0452*/ 	.byte	0xff
	.zero		1


	//   ....[55]....
        /*0454*/ 	.word	0x00002860
        /*0458*/ 	.word	0x00000000
        /*045c*/ 	.word	0x00000100
        /*0460*/ 	.short	0x010a
        /*0462*/ 	.byte	0xff
	.zero		1


	//   ....[56]....
        /*0464*/ 	.word	0x000028c0
        /*0468*/ 	.word	0x00000004
        /*046c*/ 	.word	0x00000000
        /*0470*/ 	.short	0x0101
        /*0472*/ 	.byte	0xff
	.zero		1


	//   ....[57]....
        /*0474*/ 	.word	0x000028e0
        /*0478*/ 	.word	0x000000ff
        /*047c*/ 	.word	0x000000b0
        /*0480*/ 	.short	0x010a
        /*0482*/ 	.byte	0x05
	.zero		1


	//   ....[58]....
        /*0484*/ 	.word	0x00002a00
        /*0488*/ 	.word	0x00000000
        /*048c*/ 	.word	0x000000a0
        /*0490*/ 	.short	0x010a
        /*0492*/ 	.byte	0xff
	.zero		1


	//   ....[59]....
        /*0494*/ 	.word	0x00002b10
        /*0498*/ 	.word	0x00000000
        /*049c*/ 	.word	0x00000000
        /*04a0*/ 	.short	0x0101
        /*04a2*/ 	.byte	0xff
	.zero		1


	//   ....[60]....
        /*04a4*/ 	.word	0x00002ba0
        /*04a8*/ 	.word	0x000000ff
        /*04ac*/ 	.word	0x000000b0
        /*04b0*/ 	.short	0x0106
        /*04b2*/ 	.byte	0x05
	.zero		1


	//   ....[61]....
        /*04b4*/ 	.word	0x00002bc0
        /*04b8*/ 	.word	0x000000ff
        /*04bc*/ 	.word	0x000000b0
        /*04c0*/ 	.short	0x010a
        /*04c2*/ 	.byte	0x05
	.zero		1


	//   ....[62]....
        /*04c4*/ 	.word	0x00002c50
        /*04c8*/ 	.word	0x000000ff
        /*04cc*/ 	.word	0x000000b0
        /*04d0*/ 	.short	0x0106
        /*04d2*/ 	.byte	0x04
	.zero		1


	//   ....[63]....
        /*04d4*/ 	.word	0x00002c90
        /*04d8*/ 	.word	0x00000000
        /*04dc*/ 	.word	0x000000b0
        /*04e0*/ 	.short	0x010a
        /*04e2*/ 	.byte	0xff
	.zero		1


	//   ....[64]....
        /*04e4*/ 	.word	0x000031d0
        /*04e8*/ 	.word	0x00000000
        /*04ec*/ 	.word	0x000000a0
        /*04f0*/ 	.short	0x010a
        /*04f2*/ 	.byte	0xff
	.zero		1


	//   ....[65]....
        /*04f4*/ 	.word	0x000032e0
        /*04f8*/ 	.word	0x00000003
        /*04fc*/ 	.word	0x00000000
        /*0500*/ 	.short	0x0101
        /*0502*/ 	.byte	0xff
	.zero		1


	//   ....[66]....
        /*0504*/ 	.word	0x000032f0
        /*0508*/ 	.word	0x000000ff
        /*050c*/ 	.word	0x00000000
        /*0510*/ 	.short	0x010a
        /*0512*/ 	.byte	0x06
	.zero		1


	//   ....[67]....
        /*0514*/ 	.word	0x00003310
        /*0518*/ 	.word	0x000000ff
        /*051c*/ 	.word	0x000000e0
        /*0520*/ 	.short	0x010a
        /*0522*/ 	.byte	0x07
	.zero		1


	//   ....[68]....
        /*0524*/ 	.word	0x000033e0
        /*0528*/ 	.word	0x000000ff
        /*052c*/ 	.word	0x00000000
        /*0530*/ 	.short	0x010a
        /*0532*/ 	.byte	0x06
	.zero		1


	//   ....[69]....
        /*0534*/ 	.word	0x00003510
        /*0538*/ 	.word	0x000000ff
        /*053c*/ 	.word	0x00000000
        /*0540*/ 	.short	0x010a
        /*0542*/ 	.byte	0x1a
	.zero		1


	//   ....[70]....
        /*0544*/ 	.word	0x000037b0
        /*0548*/ 	.word	0x000000ff
        /*054c*/ 	.word	0x00000000
        /*0550*/ 	.short	0x010a
        /*0552*/ 	.byte	0x06
	.zero		1


	//   ....[71]....
        /*0554*/ 	.word	0x00003840
        /*0558*/ 	.word	0x000000ff
        /*055c*/ 	.word	0x00000000
        /*0560*/ 	.short	0x010a
        /*0562*/ 	.byte	0x06
	.zero		1


	//   ....[72]....
        /*0564*/ 	.word	0x000038d0
        /*0568*/ 	.word	0x000000ff
        /*056c*/ 	.word	0x00000000
        /*0570*/ 	.short	0x010a
        /*0572*/ 	.byte	0x06
	.zero		1


	//   ....[73]....
        /*0574*/ 	.word	0x00003960
        /*0578*/ 	.word	0x000000ff
        /*057c*/ 	.word	0x00000000
        /*0580*/ 	.short	0x010a
        /*0582*/ 	.byte	0x07
	.zero		1


	//   ....[74]....
        /*0584*/ 	.word	0x00003da0
        /*0588*/ 	.word	0x00000000
        /*058c*/ 	.word	0x000000a0
        /*0590*/ 	.short	0x010a
        /*0592*/ 	.byte	0xff
	.zero		1


	//   ....[75]....
        /*0594*/ 	.word	0x00003e90
        /*0598*/ 	.word	0x00000000
        /*059c*/ 	.word	0x00000000
        /*05a0*/ 	.short	0x0101
        /*05a2*/ 	.byte	0xff
	.zero		1


	//   ....[76]....
        /*05a4*/ 	.word	0x000041b0
        /*05a8*/ 	.word	0x000000ff
        /*05ac*/ 	.word	0x00000098
        /*05b0*/ 	.short	0x010a
        /*05b2*/ 	.byte	0x06
	.zero		1


	//   ....[77]....
        /*05b4*/ 	.word	0x00004330
        /*05b8*/ 	.word	0x000000ff
        /*05bc*/ 	.word	0x00000088
        /*05c0*/ 	.short	0x010a
        /*05c2*/ 	.byte	0x06
	.zero		1


	//   ....[78]....
        /*05c4*/ 	.word	0x00004660
        /*05c8*/ 	.word	0x000000ff
        /*05cc*/ 	.word	0x00000080
        /*05d0*/ 	.short	0x010b
        /*05d2*/ 	.byte	0x06
	.zero		1


	//   ....[79]....
        /*05d4*/ 	.word	0x00004680
        /*05d8*/ 	.word	0x000000ff
        /*05dc*/ 	.word	0x00000000
        /*05e0*/ 	.short	0x0101
        /*05e2*/ 	.byte	0x25
	.zero		1


	//   ....[80]....
        /*05e4*/ 	.word	0x000046c0
        /*05e8*/ 	.word	0x00000000
        /*05ec*/ 	.word	0x00000088
        /*05f0*/ 	.short	0x010a
        /*05f2*/ 	.byte	0xff
	.zero		1


	//   ....[81]....
        /*05f4*/ 	.word	0x00004a30
        /*05f8*/ 	.word	0x00000000
        /*05fc*/ 	.word	0x000000a0
        /*0600*/ 	.short	0x010a
        /*0602*/ 	.byte	0xff
	.zero		1


	//   ....[82]....
        /*0604*/ 	.word	0x00004b40
        /*0608*/ 	.word	0x00000000
        /*060c*/ 	.word	0x00000000
        /*0610*/ 	.short	0x0101
        /*0612*/ 	.byte	0xff
	.zero		1


	//   ....[83]....
        /*0614*/ 	.word	0x000054e0
        /*0618*/ 	.word	0x000000ff
        /*061c*/ 	.word	0x00000080
        /*0620*/ 	.short	0x010a
        /*0622*/ 	.byte	0x2b
	.zero		1


	//   ....[84]....
        /*0624*/ 	.word	0x000054f0
        /*0628*/ 	.word	0x00000094
        /*062c*/ 	.word	0x000000c0
        /*0630*/ 	.short	0x010a
        /*0632*/ 	.byte	0xff
	.zero		1


	//   ....[85]....
        /*0634*/ 	.word	0x00005680
        /*0638*/ 	.word	0x000000ff
        /*063c*/ 	.word	0x00000080
        /*0640*/ 	.short	0x010a
        /*0642*/ 	.byte	0x2b
	.zero		1


	//   ....[86]....
        /*0644*/ 	.word	0x00005780
        /*0648*/ 	.word	0x000000ff
        /*064c*/ 	.word	0x00000000
        /*0650*/ 	.short	0x0101
        /*0652*/ 	.byte	0x04
	.zero		1


	//   ....[87]....
        /*0654*/ 	.word	0x000057e0
        /*0658*/ 	.word	0x00000094
        /*065c*/ 	.word	0x000000c0
        /*0660*/ 	.short	0x010a
        /*0662*/ 	.byte	0xff
	.zero		1


	//   ....[88]....
        /*0664*/ 	.word	0x00005b50
        /*0668*/ 	.word	0x000000ff
        /*066c*/ 	.word	0x00000000
        /*0670*/ 	.short	0x0101
        /*0672*/ 	.byte	0x05
	.zero		1


	//   ....[89]....
        /*0674*/ 	.word	0x00006d40
        /*0678*/ 	.word	0x00000003
        /*067c*/ 	.word	0x00000110
        /*0680*/ 	.short	0x010a
        /*0682*/ 	.byte	0xff
	.zero		1


	//   ....[90]....
        /*0684*/ 	.word	0x00006da0
        /*0688*/ 	.word	0x00000002
        /*068c*/ 	.word	0x00000040
        /*0690*/ 	.short	0x010a
        /*0692*/ 	.byte	0xff
	.zero		1


	//   ....[91]....
        /*0694*/ 	.word	0x00006e00
        /*0698*/ 	.word	0x00000002
        /*069c*/ 	.word	0x00000040
        /*06a0*/ 	.short	0x010a
        /*06a2*/ 	.byte	0xff
	.zero		1


	//   ....[92]....
        /*06a4*/ 	.word	0x00006e50
        /*06a8*/ 	.word	0x00000002
        /*06ac*/ 	.word	0x000000a0
        /*06b0*/ 	.short	0x010a
        /*06b2*/ 	.byte	0xff
	.zero		1


	//   ....[93]....
        /*06b4*/ 	.word	0x00006eb0
        /*06b8*/ 	.word	0x00000000
        /*06bc*/ 	.word	0x00000000
        /*06c0*/ 	.short	0x010a
        /*06c2*/ 	.byte	0xff
	.zero		1


	//   ....[94]....
        /*06c4*/ 	.word	0x00006f10
        /*06c8*/ 	.word	0x00000000
        /*06cc*/ 	.word	0x00000000
        /*06d0*/ 	.short	0x010a
        /*06d2*/ 	.byte	0xff
	.zero		1


	//   ....[95]....
        /*06d4*/ 	.word	0x00006f70
        /*06d8*/ 	.word	0x00000000
        /*06dc*/ 	.word	0x00000000
        /*06e0*/ 	.short	0x010a
        /*06e2*/ 	.byte	0xff
	.zero		1


	//   ....[96]....
        /*06e4*/ 	.word	0x00006fd0
        /*06e8*/ 	.word	0x00000000
        /*06ec*/ 	.word	0x00000000
        /*06f0*/ 	.short	0x010a
        /*06f2*/ 	.byte	0xff
	.zero		1


	//   ....[97]....
        /*06f4*/ 	.word	0x00007030
        /*06f8*/ 	.word	0x00000000
        /*06fc*/ 	.word	0x00000000
        /*0700*/ 	.short	0x010a
        /*0702*/ 	.byte	0xff
	.zero		1


	//   ....[98]....
        /*0704*/ 	.word	0x00007090
        /*0708*/ 	.word	0x00000000
        /*070c*/ 	.word	0x00000000
        /*0710*/ 	.short	0x010a
        /*0712*/ 	.byte	0xff
	.zero		1


	//   ....[99]....
        /*0714*/ 	.word	0x000070f0
        /*0718*/ 	.word	0x00000000
        /*071c*/ 	.word	0x00000000
        /*0720*/ 	.short	0x010a
        /*0722*/ 	.byte	0xff
	.zero		1


	//   ....[100]....
        /*0724*/ 	.word	0x00007140
        /*0728*/ 	.word	0x00000000
        /*072c*/ 	.word	0x00000100
        /*0730*/ 	.short	0x010a
        /*0732*/ 	.byte	0xff
	.zero		1


	//   ....[101]....
        /*0734*/ 	.word	0x000071a0
        /*0738*/ 	.word	0x00000000
        /*073c*/ 	.word	0x000000b0
        /*0740*/ 	.short	0x010a
        /*0742*/ 	.byte	0xff
	.zero		1


	//   ....[102]....
        /*0744*/ 	.word	0x000071f0
        /*0748*/ 	.word	0x00000000
        /*074c*/ 	.word	0x000000a0
        /*0750*/ 	.short	0x010a
        /*0752*/ 	.byte	0xff
	.zero		1


	//   ....[103]....
        /*0754*/ 	.word	0x00007250
        /*0758*/ 	.word	0x00000000
        /*075c*/ 	.word	0x000000b0
        /*0760*/ 	.short	0x010a
        /*0762*/ 	.byte	0xff
	.zero		1


	//   ....[104]....
        /*0764*/ 	.word	0x000072a0
        /*0768*/ 	.word	0x00000000
        /*076c*/ 	.word	0x000000a0
        /*0770*/ 	.short	0x010a
        /*0772*/ 	.byte	0xff
	.zero		1


	//   ....[105]....
        /*0774*/ 	.word	0x00007300
        /*0778*/ 	.word	0x00000003
        /*077c*/ 	.word	0x000000e0
        /*0780*/ 	.short	0x010a
        /*0782*/ 	.byte	0xff
	.zero		1


	//   ....[106]....
        /*0784*/ 	.word	0x00007360
        /*0788*/ 	.word	0x00000000
        /*078c*/ 	.word	0x00000000
        /*0790*/ 	.short	0x010a
        /*0792*/ 	.byte	0xff
	.zero		1


	//   ....[107]....
        /*0794*/ 	.word	0x000073c0
        /*0798*/ 	.word	0x00000000
        /*079c*/ 	.word	0x00000000
        /*07a0*/ 	.short	0x010a
        /*07a2*/ 	.byte	0xff
	.zero		1


	//   ....[108]....
        /*07a4*/ 	.word	0x00007420
        /*07a8*/ 	.word	0x00000000
        /*07ac*/ 	.word	0x00000000
        /*07b0*/ 	.short	0x010a
        /*07b2*/ 	.byte	0xff
	.zero		1


	//   ....[109]....
        /*07b4*/ 	.word	0x00007480
        /*07b8*/ 	.word	0x00000000
        /*07bc*/ 	.word	0x00000000
        /*07c0*/ 	.short	0x010a
        /*07c2*/ 	.byte	0xff
	.zero		1


	//   ....[110]....
        /*07c4*/ 	.word	0x000074e0
        /*07c8*/ 	.word	0x00000000
        /*07cc*/ 	.word	0x00000000
        /*07d0*/ 	.short	0x010a
        /*07d2*/ 	.byte	0xff
	.zero		1


	//   ....[111]....
        /*07d4*/ 	.word	0x00007530
        /*07d8*/ 	.word	0x00000000
        /*07dc*/ 	.word	0x000000a0
        /*07e0*/ 	.short	0x010a
        /*07e2*/ 	.byte	0xff
	.zero		1


	//   ....[112]....
        /*07e4*/ 	.word	0x00007590
        /*07e8*/ 	.word	0x00000000
        /*07ec*/ 	.word	0x00000098
        /*07f0*/ 	.short	0x010a
        /*07f2*/ 	.byte	0xff
	.zero		1


	//   ....[113]....
        /*07f4*/ 	.word	0x000075f0
        /*07f8*/ 	.word	0x00000003
        /*07fc*/ 	.word	0x00000088
        /*0800*/ 	.short	0x010a
        /*0802*/ 	.byte	0xff
	.zero		1


	//   ....[114]....
        /*0804*/ 	.word	0x00007640
        /*0808*/ 	.word	0x00000000
        /*080c*/ 	.word	0x000000a0
        /*0810*/ 	.short	0x010a
        /*0812*/ 	.byte	0xff
	.zero		1


	//   ....[115]....
        /*0814*/ 	.word	0x000076a0
        /*0818*/ 	.word	0x00000000
        /*081c*/ 	.word	0x00000080
        /*0820*/ 	.short	0x010a
        /*0822*/ 	.byte	0xff
	.zero		1


	//   ....[116]....
        /*0824*/ 	.word	0x000076f0
        /*0828*/ 	.word	0x00000094
        /*082c*/ 	.word	0x000000c0
        /*0830*/ 	.short	0x010a
        /*0832*/ 	.byte	0xff
	.zero		1


	//----- nvinfo : EIATTR_NUM_MBARRIERS
	.align		4
.L_47:
        /*0834*/ 	.byte	0x03, 0x38
        /*0836*/ 	.short	0x0024


	//----- nvinfo : EIATTR_EXIT_INSTR_OFFSETS
	.align		4
        /*0838*/ 	.byte	0x04, 0x1c
        /*083a*/ 	.short	(.L_49 - .L_48)


	//   ....[0]....
.L_48:
        /*083c*/ 	.word	0x00002770


	//   ....[1]....
        /*0840*/ 	.word	0x00002c60


	//   ....[2]....
        /*0844*/ 	.word	0x00002cc0


	//   ....[3]....
        /*0848*/ 	.word	0x00003bc0


	//   ....[4]....
        /*084c*/ 	.word	0x000046f0


	//   ....[5]....
        /*0850*/ 	.word	0x00004730


	//   ....[6]....
        /*0854*/ 	.word	0x00006d30


	//----- nvinfo : EIATTR_MAX_THREADS
	.align		4
.L_49:
        /*0858*/ 	.byte	0x04, 0x05
        /*085a*/ 	.short	(.L_51 - .L_50)
.L_50:
        /*085c*/ 	.word	0x00000100
        /*0860*/ 	.word	0x00000001
        /*0864*/ 	.word	0x00000001


	//----- nvinfo : EIATTR_CRS_STACK_SIZE
	.align		4
.L_51:
        /*0868*/ 	.byte	0x04, 0x1e
        /*086a*/ 	.short	(.L_53 - .L_52)
.L_52:
        /*086c*/ 	.word	0x00000000


	//----- nvinfo : EIATTR_CBANK_PARAM_SIZE
	.align		4
.L_53:
        /*0870*/ 	.byte	0x03, 0x19
        /*0872*/ 	.short	0x0800


	//----- nvinfo : EIATTR_PARAM_CBANK
	.align		4
        /*0874*/ 	.byte	0x04, 0x0a
        /*0876*/ 	.short	(.L_55 - .L_54)
	.align		4
.L_54:
        /*0878*/ 	.word	index@(.nv.constant0._ZN7cutlass13device_kernelINS_4gemm6kernel13GemmUniversalIN4cute5tupleIJiiiiEEENS1_10collective13CollectiveMmaINS1_35MainloopSm100TmaUmmaWarpSpecializedILi8ELi2ELi4ENS5_IJNS4_1CILi1EEESB_SB_EEEEENS5_IJNSA_ILi128EEENSA_ILi64EEESE_EEEaNS5_IJlSB_lEEEaSH_NS4_8TiledMMAINS4_8MMA_AtomIJNS4_15SM100_MMA_S8_SSIaaiLi128ELi64ELNS4_4UMMA5MajorE0ELSM_0ELNSL_8SaturateE0EEEEEENS4_6LayoutISC_NS5_IJNSA_ILi0EEESR_SR_EEEEENS5_IJNS4_10UnderscoreESU_SU_EEEEENS4_13SM90_TMA_LOADENS4_14ComposedLayoutINS4_7SwizzleILi3ELi4ELi3EEENS4_18smem_ptr_flag_bitsILi8EEENSQ_INS5_IJNSA_ILi8EEESE_EEENS5_IJSE_SB_EEEEEEEvNS4_8identityESX_S17_vS18_EENS_8epilogue10collective18CollectiveEpilogueINS1A_23Sm100TmaWarpSpecializedILi1ELi1ELi64ELb0ELb0EEEJSG_NS5_IJNSQ_ISE_SB_EENSQ_ISF_SB_EEEEEaSH_aSH_NS1A_6fusion15FusionCallbacksIS1E_NS1I_17LinearCombinationIaiaiLNS_15FloatRoundStyleE2EEESG_S1H_JEEENS4_5SM1004TMEM4LOAD26SM100_TMEM_LOAD_32dp32b64xESX_NSY_INSZ_ILi2ELi4ELi3EEES12_NSQ_INS5_IJS13_SF_EEENS5_IJSF_SB_EEEEEEENS4_39AutoVectorizingCopyWithAssumedAlignmentILi128EEENS4_14SM90_TMA_STOREES1W_S1Y_S1Y_EEEvvEEEEvNT_6ParamsE)
        /*087c*/ 	.short	0x0380
        /*087e*/ 	.short	0x0800


	//----- nvinfo : EIATTR_SW_WAR
	.align		4
.L_55:
        /*0880*/ 	.byte	0x04, 0x36
        /*0882*/ 	.short	(.L_57 - .L_56)
.L_56:
        /*0884*/ 	.word	0x00000008
.L_57:


//--------------------- .nv.callgraph             --------------------------
	.section	.nv.callgraph,"",@"SHT_CUDA_CALLGRAPH"
	.align	4
	.sectionentsize	8
	.align		4
        /*0000*/ 	.word	0x00000000
	.align		4
        /*0004*/ 	.word	0xffffffff
	.align		4
        /*0008*/ 	.word	index@(_ZN7cutlass13device_kernelINS_4gemm6kernel13GemmUniversalIN4cute5tupleIJiiiiEEENS1_10collective13CollectiveMmaINS1_35MainloopSm100TmaUmmaWarpSpecializedILi8ELi2ELi4ENS5_IJNS4_1CILi1EEESB_SB_EEEEENS5_IJNSA_ILi128EEENSA_ILi64EEESE_EEEaNS5_IJlSB_lEEEaSH_NS4_8TiledMMAINS4_8MMA_AtomIJNS4_15SM100_MMA_S8_SSIaaiLi128ELi64ELNS4_4UMMA5MajorE0ELSM_0ELNSL_8SaturateE0EEEEEENS4_6LayoutISC_NS5_IJNSA_ILi0EEESR_SR_EEEEENS5_IJNS4_10UnderscoreESU_SU_EEEEENS4_13SM90_TMA_LOADENS4_14ComposedLayoutINS4_7SwizzleILi3ELi4ELi3EEENS4_18smem_ptr_flag_bitsILi8EEENSQ_INS5_IJNSA_ILi8EEESE_EEENS5_IJSE_SB_EEEEEEEvNS4_8identityESX_S17_vS18_EENS_8epilogue10collective18CollectiveEpilogueINS1A_23Sm100TmaWarpSpecializedILi1ELi1ELi64ELb0ELb0EEEJSG_NS5_IJNSQ_ISE_SB_EENSQ_ISF_SB_EEEEEaSH_aSH_NS1A_6fusion15FusionCallbacksIS1E_NS1I_17LinearCombinationIaiaiLNS_15FloatRoundStyleE2EEESG_S1H_JEEENS4_5SM1004TMEM4LOAD26SM100_TMEM_LOAD_32dp32b64xESX_NSY_INSZ_ILi2ELi4ELi3EEES12_NSQ_INS5_IJS13_SF_EEENS5_IJSF_SB_EEEEEEENS4_39AutoVectorizingCopyWithAssumedAlignmentILi128EEENS4_14SM90_TMA_STOREES1W_S1Y_S1Y_EEEvvEEEEvNT_6ParamsE)
	.align		4
        /*000c*/ 	.word	index@(__assertfail)
	.align		4
        /*0010*/ 	.word	0x00000000
	.align		4
        /*0014*/ 	.word	0xfffffffe
	.align		4
        /*0018*/ 	.word	0x00000000
	.align		4
        /*001c*/ 	.word	0xfffffffd
	.align		4
        /*0020*/ 	.word	0x00000000
	.align		4
        /*0024*/ 	.word	0xfffffffc


//--------------------- .nv.constant4             --------------------------
	.section	.nv.constant4,"a",@progbits
	.align	8
	.align		8
.nv.constant4:
        /*0000*/ 	.dword	__assertfail
	.align		8
        /*0008*/ 	.dword	__unnamed_1
	.align		8
        /*0010*/ 	.dword	__unnamed_2
	.align		8
        /*0018*/ 	.dword	_ZN39_INTERNAL_c612d6a5_4_k_cu_613c6197_93254cuda3std3__45__cpo5beginE
	.align		8
        /*0020*/ 	.dword	_ZN39_INTERNAL_c612d6a5_4_k_cu_613c6197_93254cuda3std3__45__cpo3endE
	.align		8
        /*0028*/ 	.dword	_ZN39_INTERNAL_c612d6a5_4_k_cu_613c6197_93254cuda3std3__45__cpo6cbeginE
	.align		8
        /*0030*/ 	.dword	_ZN39_INTERNAL_c612d6a5_4_k_cu_613c6197_93254cuda3std3__45__cpo4cendE
	.align		8
        /*0038*/ 	.dword	_ZN39_INTERNAL_c612d6a5_4_k_cu_613c6197_93254cuda3std3__441_GLOBAL__N__c612d6a5_4_k_cu_613c6197_93256ignoreE
	.align		8
        /*0040*/ 	.dword	_ZN39_INTERNAL_c612d6a5_4_k_cu_613c6197_93254cuda3std3__419piecewise_constructE
	.align		8
        /*0048*/ 	.dword	_ZN39_INTERNAL_c612d6a5_4_k_cu_613c6197_93254cuda3std3__48in_placeE
	.align		8
        /*0050*/ 	.dword	_ZN39_INTERNAL_c612d6a5_4_k_cu_613c6197_93254cuda3std6ranges3__45__cpo4swapE
	.align		8
        /*0058*/ 	.dword	_ZN39_INTERNAL_c612d6a5_4_k_cu_613c6197_93254cuda3std6ranges3__45__cpo9iter_moveE
	.align		8
        /*0060*/ 	.dword	_ZN39_INTERNAL_c612d6a5_4_k_cu_613c6197_93254cute7productE
	.align		8
        /*0068*/ 	.dword	_ZN39_INTERNAL_c612d6a5_4_k_cu_613c6197_93254cute1_E
	.align		8
        /*0070*/ 	.dword	$str$25
	.align		8
        /*0078*/ 	.dword	$str$26
	.align		8
        /*0080*/ 	.dword	$str$27
	.align		8
        /*0088*/ 	.dword	$str$28


//--------------------- .text._ZN7cutlass13device_kernelINS_4gemm6kernel13GemmUniversalIN4cute5tupleIJiiiiEEENS1_10collective13CollectiveMmaINS1_35MainloopSm100TmaUmmaWarpSpecializedILi8ELi2ELi4ENS5_IJNS4_1CILi1EEESB_SB_EEEEENS5_IJNSA_ILi128EEENSA_ILi64EEESE_EEEaNS5_IJlSB_lEEEaSH_NS4_8TiledMMAINS4_8MMA_AtomIJNS4_15SM100_MMA_S8_SSIaaiLi128ELi64ELNS4_4UMMA5MajorE0ELSM_0ELNSL_8SaturateE0EEEEEENS4_6LayoutISC_NS5_IJNSA_ILi0EEESR_SR_EEEEENS5_IJNS4_10UnderscoreESU_SU_EEEEENS4_13SM90_TMA_LOADENS4_14ComposedLayoutINS4_7SwizzleILi3ELi4ELi3EEENS4_18smem_ptr_flag_bitsILi8EEENSQ_INS5_IJNSA_ILi8EEESE_EEENS5_IJSE_SB_EEEEEEEvNS4_8identityESX_S17_vS18_EENS_8epilogue10collective18CollectiveEpilogueINS1A_23Sm100TmaWarpSpecializedILi1ELi1ELi64ELb0ELb0EEEJSG_NS5_IJNSQ_ISE_SB_EENSQ_ISF_SB_EEEEEaSH_aSH_NS1A_6fusion15FusionCallbacksIS1E_NS1I_17LinearCombinationIaiaiLNS_15FloatRoundStyleE2EEESG_S1H_JEEENS4_5SM1004TMEM4LOAD26SM100_TMEM_LOAD_32dp32b64xESX_NSY_INSZ_ILi2ELi4ELi3EEES12_NSQ_INS5_IJS13_SF_EEENS5_IJSF_SB_EEEEEEENS4_39AutoVectorizingCopyWithAssumedAlignmentILi128EEENS4_14SM90_TMA_STOREES1W_S1Y_S1Y_EEEvvEEEEvNT_6ParamsE --------------------------
	.section	.text._ZN7cutlass13device_kernelINS_4gemm6kernel13GemmUniversalIN4cute5tupleIJiiiiEEENS1_10collective13CollectiveMmaINS1_35MainloopSm100TmaUmmaWarpSpecializedILi8ELi2ELi4ENS5_IJNS4_1CILi1EEESB_SB_EEEEENS5_IJNSA_ILi128EEENSA_ILi64EEESE_EEEaNS5_IJlSB_lEEEaSH_NS4_8TiledMMAINS4_8MMA_AtomIJNS4_15SM100_MMA_S8_SSIaaiLi128ELi64ELNS4_4UMMA5MajorE0ELSM_0ELNSL_8SaturateE0EEEEEENS4_6LayoutISC_NS5_IJNSA_ILi0EEESR_SR_EEEEENS5_IJNS4_10UnderscoreESU_SU_EEEEENS4_13SM90_TMA_LOADENS4_14ComposedLayoutINS4_7SwizzleILi3ELi4ELi3EEENS4_18smem_ptr_flag_bitsILi8EEENSQ_INS5_IJNSA_ILi8EEESE_EEENS5_IJSE_SB_EEEEEEEvNS4_8identityESX_S17_vS18_EENS_8epilogue10collective18CollectiveEpilogueINS1A_23Sm100TmaWarpSpecializedILi1ELi1ELi64ELb0ELb0EEEJSG_NS5_IJNSQ_ISE_SB_EENSQ_ISF_SB_EEEEEaSH_aSH_NS1A_6fusion15FusionCallbacksIS1E_NS1I_17LinearCombinationIaiaiLNS_15FloatRoundStyleE2EEESG_S1H_JEEENS4_5SM1004TMEM4LOAD26SM100_TMEM_LOAD_32dp32b64xESX_NSY_INSZ_ILi2ELi4ELi3EEES12_NSQ_INS5_IJS13_SF_EEENS5_IJSF_SB_EEEEEEENS4_39AutoVectorizingCopyWithAssumedAlignmentILi128EEENS4_14SM90_TMA_STOREES1W_S1Y_S1Y_EEEvvEEEEvNT_6ParamsE,"ax",@progbits
	.align	128
.text._ZN7cutlass13device_kernelINS_4gemm6kernel13GemmUniversalIN4cute5tupleIJiiiiEEENS1_10collective13CollectiveMmaINS1_35MainloopSm100TmaUmmaWarpSpecializedILi8ELi2ELi4ENS5_IJNS4_1CILi1EEESB_SB_EEEEENS5_IJNSA_ILi128EEENSA_ILi64EEESE_EEEaNS5_IJlSB_lEEEaSH_NS4_8TiledMMAINS4_8MMA_AtomIJNS4_15SM100_MMA_S8_SSIaaiLi128ELi64ELNS4_4UMMA5MajorE0ELSM_0ELNSL_8SaturateE0EEEEEENS4_6LayoutISC_NS5_IJNSA_ILi0EEESR_SR_EEEEENS5_IJNS4_10UnderscoreESU_SU_EEEEENS4_13SM90_TMA_LOADENS4_14ComposedLayoutINS4_7SwizzleILi3ELi4ELi3EEENS4_18smem_ptr_flag_bitsILi8EEENSQ_INS5_IJNSA_ILi8EEESE_EEENS5_IJSE_SB_EEEEEEEvNS4_8identityESX_S17_vS18_EENS_8epilogue10collective18CollectiveEpilogueINS1A_23Sm100TmaWarpSpecializedILi1ELi1ELi64ELb0ELb0EEEJSG_NS5_IJNSQ_ISE_SB_EENSQ_ISF_SB_EEEEEaSH_aSH_NS1A_6fusion15FusionCallbacksIS1E_NS1I_17LinearCombinationIaiaiLNS_15FloatRoundStyleE2EEESG_S1H_JEEENS4_5SM1004TMEM4LOAD26SM100_TMEM_LOAD_32dp32b64xESX_NSY_INSZ_ILi2ELi4ELi3EEES12_NSQ_INS5_IJS13_SF_EEENS5_IJSF_SB_EEEEEEENS4_39AutoVectorizingCopyWithAssumedAlignmentILi128EEENS4_14SM90_TMA_STOREES1W_S1Y_S1Y_EEEvvEEEEvNT_6ParamsE:
        .type           _ZN7cutlass13device_kernelINS_4gemm6kernel13GemmUniversalIN4cute5tupleIJiiiiEEENS1_10collective13CollectiveMmaINS1_35MainloopSm100TmaUmmaWarpSpecializedILi8ELi2ELi4ENS5_IJNS4_1CILi1EEESB_SB_EEEEENS5_IJNSA_ILi128EEENSA_ILi64EEESE_EEEaNS5_IJlSB_lEEEaSH_NS4_8TiledMMAINS4_8MMA_AtomIJNS4_15SM100_MMA_S8_SSIaaiLi128ELi64ELNS4_4UMMA5MajorE0ELSM_0ELNSL_8SaturateE0EEEEEENS4_6LayoutISC_NS5_IJNSA_ILi0EEESR_SR_EEEEENS5_IJNS4_10UnderscoreESU_SU_EEEEENS4_13SM90_TMA_LOADENS4_14ComposedLayoutINS4_7SwizzleILi3ELi4ELi3EEENS4_18smem_ptr_flag_bitsILi8EEENSQ_INS5_IJNSA_ILi8EEESE_EEENS5_IJSE_SB_EEEEEEEvNS4_8identityESX_S17_vS18_EENS_8epilogue10collective18CollectiveEpilogueINS1A_23Sm100TmaWarpSpecializedILi1ELi1ELi64ELb0ELb0EEEJSG_NS5_IJNSQ_ISE_SB_EENSQ_ISF_SB_EEEEEaSH_aSH_NS1A_6fusion15FusionCallbacksIS1E_NS1I_17LinearCombinationIaiaiLNS_15FloatRoundStyleE2EEESG_S1H_JEEENS4_5SM1004TMEM4LOAD26SM100_TMEM_LOAD_32dp32b64xESX_NSY_INSZ_ILi2ELi4ELi3EEES12_NSQ_INS5_IJS13_SF_EEENS5_IJSF_SB_EEEEEEENS4_39AutoVectorizingCopyWithAssumedAlignmentILi128EEENS4_14SM90_TMA_STOREES1W_S1Y_S1Y_EEEvvEEEEvNT_6ParamsE,@function
        .size           _ZN7cutlass13device_kernelINS_4gemm6kernel13GemmUniversalIN4cute5tupleIJiiiiEEENS1_10collective13CollectiveMmaINS1_35MainloopSm100TmaUmmaWarpSpecializedILi8ELi2ELi4ENS5_IJNS4_1CILi1EEESB_SB_EEEEENS5_IJNSA_ILi128EEENSA_ILi64EEESE_EEEaNS5_IJlSB_lEEEaSH_NS4_8TiledMMAINS4_8MMA_AtomIJNS4_15SM100_MMA_S8_SSIaaiLi128ELi64ELNS4_4UMMA5MajorE0ELSM_0ELNSL_8SaturateE0EEEEEENS4_6LayoutISC_NS5_IJNSA_ILi0EEESR_SR_EEEEENS5_IJNS4_10UnderscoreESU_SU_EEEEENS4_13SM90_TMA_LOADENS4_14ComposedLayoutINS4_7SwizzleILi3ELi4ELi3EEENS4_18smem_ptr_flag_bitsILi8EEENSQ_INS5_IJNSA_ILi8EEESE_EEENS5_IJSE_SB_EEEEEEEvNS4_8identityESX_S17_vS18_EENS_8epilogue10collective18CollectiveEpilogueINS1A_23Sm100TmaWarpSpecializedILi1ELi1ELi64ELb0ELb0EEEJSG_NS5_IJNSQ_ISE_SB_EENSQ_ISF_SB_EEEEEaSH_aSH_NS1A_6fusion15FusionCallbacksIS1E_NS1I_17LinearCombinationIaiaiLNS_15FloatRoundStyleE2EEESG_S1H_JEEENS4_5SM1004TMEM4LOAD26SM100_TMEM_LOAD_32dp32b64xESX_NSY_INSZ_ILi2ELi4ELi3EEES12_NSQ_INS5_IJS13_SF_EEENS5_IJSF_SB_EEEEEEENS4_39AutoVectorizingCopyWithAssumedAlignmentILi128EEENS4_14SM90_TMA_STOREES1W_S1Y_S1Y_EEEvvEEEEvNT_6ParamsE,(.L_x_140 - _ZN7cutlass13device_kernelINS_4gemm6kernel13GemmUniversalIN4cute5tupleIJiiiiEEENS1_10collective13CollectiveMmaINS1_35MainloopSm100TmaUmmaWarpSpecializedILi8ELi2ELi4ENS5_IJNS4_1CILi1EEESB_SB_EEEEENS5_IJNSA_ILi128EEENSA_ILi64EEESE_EEEaNS5_IJlSB_lEEEaSH_NS4_8TiledMMAINS4_8MMA_AtomIJNS4_15SM100_MMA_S8_SSIaaiLi128ELi64ELNS4_4UMMA5MajorE0ELSM_0ELNSL_8SaturateE0EEEEEENS4_6LayoutISC_NS5_IJNSA_ILi0EEESR_SR_EEEEENS5_IJNS4_10UnderscoreESU_SU_EEEEENS4_13SM90_TMA_LOADENS4_14ComposedLayoutINS4_7SwizzleILi3ELi4ELi3EEENS4_18smem_ptr_flag_bitsILi8EEENSQ_INS5_IJNSA_ILi8EEESE_EEENS5_IJSE_SB_EEEEEEEvNS4_8identityESX_S17_vS18_EENS_8epilogue10collective18CollectiveEpilogueINS1A_23Sm100TmaWarpSpecializedILi1ELi1ELi64ELb0ELb0EEEJSG_NS5_IJNSQ_ISE_SB_EENSQ_ISF_SB_EEEEEaSH_aSH_NS1A_6fusion15FusionCallbacksIS1E_NS1I_17LinearCombinationIaiaiLNS_15FloatRoundStyleE2EEESG_S1H_JEEENS4_5SM1004TMEM4LOAD26SM100_TMEM_LOAD_32dp32b64xESX_NSY_INSZ_ILi2ELi4ELi3EEES12_NSQ_INS5_IJS13_SF_EEENS5_IJSF_SB_EEEEEEENS4_39AutoVectorizingCopyWithAssumedAlignmentILi128EEENS4_14SM90_TMA_STOREES1W_S1Y_S1Y_EEEvvEEEEvNT_6ParamsE)
        .other          _ZN7cutlass13device_kernelINS_4gemm6kernel13GemmUniversalIN4cute5tupleIJiiiiEEENS1_10collective13CollectiveMmaINS1_35MainloopSm100TmaUmmaWarpSpecializedILi8ELi2ELi4ENS5_IJNS4_1CILi1EEESB_SB_EEEEENS5_IJNSA_ILi128EEENSA_ILi64EEESE_EEEaNS5_IJlSB_lEEEaSH_NS4_8TiledMMAINS4_8MMA_AtomIJNS4_15SM100_MMA_S8_SSIaaiLi128ELi64ELNS4_4UMMA5MajorE0ELSM_0ELNSL_8SaturateE0EEEEEENS4_6LayoutISC_NS5_IJNSA_ILi0EEESR_SR_EEEEENS5_IJNS4_10UnderscoreESU_SU_EEEEENS4_13SM90_TMA_LOADENS4_14ComposedLayoutINS4_7SwizzleILi3ELi4ELi3EEENS4_18smem_ptr_flag_bitsILi8EEENSQ_INS5_IJNSA_ILi8EEESE_EEENS5_IJSE_SB_EEEEEEEvNS4_8identityESX_S17_vS18_EENS_8epilogue10collective18CollectiveEpilogueINS1A_23Sm100TmaWarpSpecializedILi1ELi1ELi64ELb0ELb0EEEJSG_NS5_IJNSQ_ISE_SB_EENSQ_ISF_SB_EEEEEaSH_aSH_NS1A_6fusion15FusionCallbacksIS1E_NS1I_17LinearCombinationIaiaiLNS_15FloatRoundStyleE2EEESG_S1H_JEEENS4_5SM1004TMEM4LOAD26SM100_TMEM_LOAD_32dp32b64xESX_NSY_INSZ_ILi2ELi4ELi3EEES12_NSQ_INS5_IJS13_SF_EEENS5_IJSF_SB_EEEEEEENS4_39AutoVectorizingCopyWithAssumedAlignmentILi128EEENS4_14SM90_TMA_STOREES1W_S1Y_S1Y_EEEvvEEEEvNT_6ParamsE,@"STO_CUDA_ENTRY STV_DEFAULT"
_ZN7cutlass13device_kernelINS_4gemm6kernel13GemmUniversalIN4cute5tupleIJiiiiEEENS1_10collective13CollectiveMmaINS1_35MainloopSm100TmaUmmaWarpSpecializedILi8ELi2ELi4ENS5_IJNS4_1CILi1EEESB_SB_EEEEENS5_IJNSA_ILi128EEENSA_ILi64EEESE_EEEaNS5_IJlSB_lEEEaSH_NS4_8TiledMMAINS4_8MMA_AtomIJNS4_15SM100_MMA_S8_SSIaaiLi128ELi64ELNS4_4UMMA5MajorE0ELSM_0ELNSL_8SaturateE0EEEEEENS4_6LayoutISC_NS5_IJNSA_ILi0EEESR_SR_EEEEENS5_IJNS4_10UnderscoreESU_SU_EEEEENS4_13SM90_TMA_LOADENS4_14ComposedLayoutINS4_7SwizzleILi3ELi4ELi3EEENS4_18smem_ptr_flag_bitsILi8EEENSQ_INS5_IJNSA_ILi8EEESE_EEENS5_IJSE_SB_EEEEEEEvNS4_8identityESX_S17_vS18_EENS_8epilogue10collective18CollectiveEpilogueINS1A_23Sm100TmaWarpSpecializedILi1ELi1ELi64ELb0ELb0EEEJSG_NS5_IJNSQ_ISE_SB_EENSQ_ISF_SB_EEEEEaSH_aSH_NS1A_6fusion15FusionCallbacksIS1E_NS1I_17LinearCombinationIaiaiLNS_15FloatRoundStyleE2EEESG_S1H_JEEENS4_5SM1004TMEM4LOAD26SM100_TMEM_LOAD_32dp32b64xESX_NSY_INSZ_ILi2ELi4ELi3EEES12_NSQ_INS5_IJS13_SF_EEENS5_IJSF_SB_EEEEEEENS4_39AutoVectorizingCopyWithAssumedAlignmentILi128EEENS4_14SM90_TMA_STOREES1W_S1Y_S1Y_EEEvvEEEEvNT_6ParamsE:
[----:B------:R-:W1:Y:S01]  /*0000*/  LDC R1, c[0x0][0x37c] ;  /* 0x0000df00ff017b82 */ /* 0x000e620000000800 */
[----:B------:R-:W2:Y:S01]  /*0010*/  S2R R176, SR_TID.X ;  /* 0x0000000000b07919 */ /* 0x000ea20000002100 */
[----:B------:R-:W3:Y:S01]  /*0020*/  LDCU.64 UR4, c[0x0][0x890] ;  /* 0x00011200ff0477ac */ /* 0x000ee20008000a00 */
[----:B------:R-:W-:Y:S02]  /*0030*/  PRMT R168, RZ, 0x7610, R168 ;  /* 0x00007610ffa87816 */ /* 0x000fe400000000a8 */
[----:B------:R-:W-:Y:S01]  /*0040*/  ELECT P5, URZ, PT ;  /* 0x0000000000ff782f */ /* 0x000fe200038a0000 */
[----:B------:R-:W4:Y:S01]  /*0050*/  LDCU.64 UR40, c[0x0][0x358] ;  /* 0x00006b00ff2877ac */ /* 0x000f220008000a00 */
[----:B---3--:R-:W-:-:S04]  /*0060*/  UISETP.NE.U32.AND UP0, UPT, UR4, URZ, UPT ;  /* 0x000000ff0400728c */ /* 0x008fc8000bf05070 */
[----:B------:R-:W-:Y:S01]  /*0070*/  UISETP.NE.AND.EX UP0, UPT, UR5, URZ, UPT, UP0 ;  /* 0x000000ff0500728c */ /* 0x000fe2000bf05300 */
[----:B--2---:R-:W-:-:S05]  /*0080*/  SHF.R.U32.HI R181, RZ, 0x5, R176 ;  /* 0x00000005ffb57819 */ /* 0x004fca00000116b0 */
[----:B------:R-:W2:Y:S02]  /*0090*/  SHFL.IDX PT, R0, R181, RZ, 0x1f ;  /* 0x00001fffb5007589 */ /* 0x000ea400000e0000 */
[----:B--2---:R-:W-:Y:S01]  /*00a0*/  R2UR UR8, R0 ;  /* 0x00000000000872ca */ /* 0x004fe200000e0000 */
[----:B-1--4-:R-:W-:-:S14]  /*00b0*/  BRA.U UP0, `(.L_x_0) ;  /* 0x00000001002c7547 */ /* 0x012fdc000b800000 */
[----:B------:R-:W1:Y:S02]  /*00c0*/  LDCU.64 UR6, c[0x0][0x888] ;  /* 0x00011100ff0677ac */ /* 0x000e640008000a00 */
[----:B-1----:R-:W-:-:S04]  /*00d0*/  UISETP.NE.U32.AND UP0, UPT, UR6, URZ, UPT ;  /* 0x000000ff0600728c */ /* 0x002fc8000bf05070 */
[----:B------:R-:W-:-:S09]  /*00e0*/  UISETP.NE.AND.EX UP0, UPT, UR7, URZ, UPT, UP0 ;  /* 0x000000ff0700728c */ /* 0x000fd2000bf05300 */
[----:B------:R-:W-:Y:S05]  /*00f0*/  BRA.U !UP0, `(.L_x_1) ;  /* 0x0000000108107547 */ /* 0x000fea000b800000 */
[----:B------:R-:W1:Y:S02]  /*0100*/  LDC.64 R80, c[0x0][0x888] ;  /* 0x00022200ff507b82 */ /* 0x000e640000000a00 */
[----:B-1----:R1:W5:Y:S01]  /*0110*/  LDG.E R80, desc[UR40][R80.64] ;  /* 0x0000002850507981 */ /* 0x002362000c1e1900 */
[----:B------:R-:W-:Y:S01]  /*0120*/  HFMA2 R168, -RZ, RZ, 0, 5.9604644775390625e-08 ;  /* 0x00000001ffa87431 */ /* 0x000fe200000001ff */
[----:B------:R-:W-:Y:S05]  /*0130*/  BRA `(.L_x_0) ;  /* 0x00000000000c7947 */ /* 0x000fea0003800000 */
.L_x_1:
[----:B------:R-:W1:Y:S01]  /*0140*/  LDCU UR6, c[0x0][0x880] ;  /* 0x00011000ff0677ac */ /* 0x000e620008000800 */
[----:B------:R-:W-:Y:S01]  /*0150*/  HFMA2 R168, -RZ, RZ, 0, 5.9604644775390625e-08 ;  /* 0x00000001ffa87431 */ /* 0x000fe200000001ff */
[----:B-1----:R-:W-:-:S07]  /*0160*/  MOV R80, UR6 ;  /* 0x0000000600507c02 */ /* 0x002fce0008000f00 */
.L_x_0:
[----:B------:R-:W2:Y:S02]  /*0170*/  LDCU.64 UR6, c[0x0][0x8b0] ;  /* 0x00011600ff0677ac */ /* 0x000ea40008000a00 */
[----:B--2---:R-:W-:-:S04]  /*0180*/  UISETP.NE.U32.AND UP0, UPT, UR6, URZ, UPT ;  /* 0x000000ff0600728c */ /* 0x004fc8000bf05070 */
[----:B------:R-:W-:-:S09]  /*0190*/  UISETP.NE.AND.EX UP0, UPT, UR7, URZ, UPT, UP0 ;  /* 0x000000ff0700728c */ /* 0x000fd2000bf05300 */
[----:B------:R-:W-:Y:S05]  /*01a0*/  BRA.U UP0, `(.L_x_2) ;  /* 0x0000000100247547 */ /* 0x000fea000b800000 */
[----:B------:R-:W2:Y:S02]  /*01b0*/  LDCU.64 UR6, c[0x0][0x8a8] ;  /* 0x00011500ff0677ac */ /* 0x000ea40008000a00 */
[----:B--2---:R-:W-:-:S04]  /*01c0*/  UISETP.NE.U32.AND UP0, UPT, UR6, URZ, UPT ;  /* 0x000000ff0600728c */ /* 0x004fc8000bf05070 */
[----:B------:R-:W-:-:S09]  /*01d0*/  UISETP.NE.AND.EX UP0, UPT, UR7, URZ, UPT, UP0 ;  /* 0x000000ff0700728c */ /* 0x000fd2000bf05300 */
[----:B------:R-:W-:Y:S05]  /*01e0*/  BRA.U !UP0, `(.L_x_3) ;  /* 0x00000001080c7547 */ /* 0x000fea000b800000 */
[----:B------:R-:W2:Y:S02]  /*01f0*/  LDC.64 R78, c[0x0][0x8a8] ;  /* 0x00022a00ff4e7b82 */ /* 0x000ea40000000a00 */
[----:B--2---:R2:W5:Y:S01]  /*0200*/  LDG.E R78, desc[UR40][R78.64] ;  /* 0x000000284e4e7981 */ /* 0x004562000c1e1900 */
[----:B------:R-:W-:Y:S05]  /*0210*/  BRA `(.L_x_2) ;  /* 0x0000000000087947 */ /* 0x000fea0003800000 */
.L_x_3:
[----:B------:R-:W2:Y:S02]  /*0220*/  LDCU UR6, c[0x0][0x8a0] ;  /* 0x00011400ff0677ac */ /* 0x000ea40008000800 */
[----:B--2---:R-:W-:Y:S02]  /*0230*/  MOV R78, UR6 ;  /* 0x00000006004e7c02 */ /* 0x004fe40008000f00 */
.L_x_2:
[----:B------:R-:W-:Y:S01]  /*0240*/  IMAD.U32 R0, RZ, RZ, UR8 ;  /* 0x00000008ff007e24 */ /* 0x000fe2000f8e00ff */
[----:B------:R-:W-:Y:S04]  /*0250*/  BSSY.RECONVERGENT B0, `(.L_x_4) ;  /* 0x000000c000007945 */ /* 0x000fe80003800200 */
[C---:B------:R-:W-:Y:S02]  /*0260*/  ISETP.NE.OR P1, PT, R0.reuse, 0x1, !P5 ;  /* 0x000000010000780c */ /* 0x040fe40006f25670 */
[----:B------:R-:W-:-:S11]  /*0270*/  ISETP.NE.OR P0, PT, R0, 0x3, !P5 ;  /* 0x000000030000780c */ /* 0x000fd60006f05670 */
[----:B------:R-:W-:Y:S05]  /*0280*/  @P1 BRA `(.L_x_5) ;  /* 0x0000000000201947 */ /* 0x000fea0003800000 */
[----:B------:R-:W3:Y:S02]  /*0290*/  LDCU.64 UR6, c[0x0][0x348] ;  /* 0x00006900ff0677ac */ /* 0x000ee40008000a00 */
[----:B---3--:R-:W-:Y:S02]  /*02a0*/  UIADD3 UR10, UP1, UPT, UR6, 0x80, URZ ;  /* 0x00000080060a7890 */ /* 0x008fe4000ff3e0ff */
[----:B------:R-:W-:Y:S02]  /*02b0*/  UIADD3 UR6, UP0, UPT, UR6, 0x180, URZ ;  /* 0x0000018006067890 */ /* 0x000fe4000ff1e0ff */
[----:B------:R-:W-:Y:S02]  /*02c0*/  UIADD3.X UR11, UPT, UPT, URZ, UR7, URZ, UP1, !UPT ;  /* 0x00000007ff0b7290 */ /* 0x000fe40008ffe4ff */
[----:B------:R-:W-:-:S07]  /*02d0*/  UIADD3.X UR7, UPT, UPT, URZ, UR7, URZ, UP0, !UPT ;  /* 0x00000007ff077290 */ /* 0x000fce00087fe4ff */
[----:B------:R3:W-:Y:S02]  /*02e0*/  UTMACCTL.PF [UR10] ;  /* 0x000000000a0079b9 */ /* 0x0007e40008040000 */
[----:B------:R3:W-:Y:S02]  /*02f0*/  UTMACCTL.PF [UR6] ;  /* 0x00000000060079b9 */ /* 0x0007e40008040000 */
[----:B---3--:R-:W-:Y:S01]  /*0300*/  NOP ;  /* 0x0000000000007918 */ /* 0x008fe20000000000 */
.L_x_5:
[----:B------:R-:W-:Y:S05]  /*0310*/  BSYNC.RECONVERGENT B0 ;  /* 0x0000000000007941 */ /* 0x000fea0003800200 */
.L_x_4:
[----:B------:R-:W-:Y:S04]  /*0320*/  BSSY.RECONVERGENT B0, `(.L_x_6) ;  /* 0x000000a000007945 */ /* 0x000fe80003800200 */
        /* <DEDUP_REMOVED lines=9> */
.L_x_7:
[----:B------:R-:W-:Y:S05]  /*03c0*/  BSYNC.RECONVERGENT B0 ;  /* 0x0000000000007941 */ /* 0x000fea0003800200 */
.L_x_6:
[----:B------:R-:W3:Y:S01]  /*03d0*/  LDCU.64 UR6, c[0x0][0x888] ;  /* 0x00011100ff0677ac */ /* 0x000ee20008000a00 */
[----:B------:R-:W-:Y:S02]  /*03e0*/  UISETP.EQ.U32.AND UP1, UPT, UR4, URZ, UPT ;  /* 0x000000ff0400728c */ /* 0x000fe4000bf22070 */
[----:B------:R-:W-:Y:S02]  /*03f0*/  UPLOP3.LUT UP2, UPT, UPT, UPT, UPT, 0x80, 0x8 ;  /* 0x000000000008789c */ /* 0x000fe40003f4f070 */
[----:B---3--:R-:W-:-:S04]  /*0400*/  UISETP.NE.U32.AND UP0, UPT, UR6, URZ, UPT ;  /* 0x000000ff0600728c */ /* 0x008fc8000bf05070 */
[----:B------:R-:W-:-:S04]  /*0410*/  UISETP.NE.AND.EX UP0, UPT, UR7, URZ, UPT, UP0 ;  /* 0x000000ff0700728c */ /* 0x000fc8000bf05300 */
[----:B------:R-:W-:-:S04]  /*0420*/  UISETP.EQ.OR.EX UP3, UPT, UR5, URZ, !UP0, UP1 ;  /* 0x000000ff0500728c */ /* 0x000fc8000c762710 */
[----:B------:R-:W-:-:S05]  /*0430*/  UP2UR UR44, UPR, URZ, 0x8 ;  /* 0x00000008ff2c7883 */ /* 0x000fca0008000000 */
[----:B------:R-:W-:Y:S07]  /*0440*/  BRA.U !UP3, `(.L_x_8) ;  /* 0x000000010b207547 */ /* 0x000fee000b800000 */
[----:B-----5:R-:W-:Y:S01]  /*0450*/  R2UR UR6, R80 ;  /* 0x00000000500672ca */ /* 0x020fe200000e0000 */
[----:B------:R-:W-:Y:S02]  /*0460*/  UISETP.NE.U32.AND UP2, UPT, UR4, URZ, UPT ;  /* 0x000000ff0400728c */ /* 0x000fe4000bf45070 */
[----:B------:R-:W-:Y:S02]  /*0470*/  USEL UR4, URZ, 0xffffffff, UP0 ;  /* 0xffffffffff047887 */ /* 0x000fe40008000000 */
[----:B------:R-:W-:-:S08]  /*0480*/  UISETP.NE.AND.EX UP2, UPT, UR5, URZ, UPT, UP2 ;  /* 0x000000ff0500728c */ /* 0x000fd0000bf45320 */
[----:B------:R-:W-:-:S04]  /*0490*/  UISETP.NE.AND UP1, UPT, UR6, URZ, UPT ;  /* 0x000000ff0600728c */ /* 0x000fc8000bf25270 */
[----:B------:R-:W-:-:S04]  /*04a0*/  @!UP2 USEL UR4, URZ, 0xffffffff, UP1 ;  /* 0xffffffffff04a887 */ /* 0x000fc80008800000 */
[----:B------:R-:W-:-:S04]  /*04b0*/  ULOP3.LUT UR4, UR4, 0x1, URZ, 0xc0, !UPT ;  /* 0x0000000104047892 */ /* 0x000fc8000f8ec0ff */
[----:B------:R-:W-:-:S11]  /*04c0*/  UISETP.NE.U32.AND UP2, UPT, UR4, 0x1, UPT ;  /* 0x000000010400788c */ /* 0x000fd6000bf45070 */
.L_x_8:
[----:B------:R-:W3:Y:S01]  /*04d0*/  SHFL.IDX PT, R2, R181, RZ, 0x1f ;  /* 0x00001fffb5027589 */ /* 0x000ee200000e0000 */
[----:B------:R-:W-:-:S04]  /*04e0*/  UISETP.NE.AND UP1, UPT, UR8, 0x2, UPT ;  /* 0x000000020800788c */ /* 0x000fc8000bf25270 */
[----:B------:R-:W-:Y:S01]  /*04f0*/  USEL UR13, URZ, 0x1, UP1 ;  /* 0x00000001ff0d7887 */ /* 0x000fe20008800000 */
[----:B---3--:R-:W-:-:S13]  /*0500*/  ISETP.NE.AND P0, PT, R2, RZ, PT ;  /* 0x000000ff0200720c */ /* 0x008fda0003f05270 */
[----:B------:R-:W-:Y:S05]  /*0510*/  @P0 BRA `(.L_x_9) ;  /* 0x0000000000680947 */ /* 0x000fea0003800000 */
[----:B------:R-:W3:Y:S01]  /*0520*/  S2UR UR5, SR_CgaCtaId ;  /* 0x00000000000579c3 */ /* 0x000ee20000008800 */
[----:B------:R-:W-:Y:S01]  /*0530*/  UMOV UR6, 0x400 ;  /* 0x0000040000067882 */ /* 0x000fe20000000000 */
[----:B------:R-:W-:Y:S01]  /*0540*/  UMOV UR4, 0x1 ;  /* 0x0000000100047882 */ /* 0x000fe20000000000 */
[----:B------:R-:W-:Y:S01]  /*0550*/  ELECT P0, URZ, PT ;  /* 0x0000000000ff782f */ /* 0x000fe20003800000 */
[----:B---3--:R-:W-:Y:S02]  /*0560*/  ULEA UR5, UR5, UR6, 0x18 ;  /* 0x0000000605057291 */ /* 0x008fe4000f8ec0ff */
[----:B------:R-:W-:-:S04]  /*0570*/  UIADD3 UR6, UPT, UPT, -UR4, 0x100000, URZ ;  /* 0x0010000004067890 */ /* 0x000fc8000fffe1ff */
[----:B------:R-:W-:Y:S02]  /*0580*/  USHF.L.U32 UR7, UR6, 0xb, URZ ;  /* 0x0000000b06077899 */ /* 0x000fe400080006ff */
[----:B------:R-:W-:Y:S01]  /*0590*/  USHF.L.U32 UR6, UR6, 0x1, URZ ;  /* 0x0000000106067899 */ /* 0x000fe200080006ff */
[----:B------:R-:W3:Y:S11]  /*05a0*/  FENCE.VIEW.ASYNC.S ;  /* 0x00000000000073c6 */ /* 0x000ef60000000000 */
[----:B---3--:R3:W4:Y:S01]  /*05b0*/  SYNCS.EXCH.64 URZ, [UR5], UR6 ;  /* 0x0000000605ff75b2 */ /* 0x0087220008000100 */
[----:B------:R3:W1:Y:S01]  /*05c0*/  SYNCS.EXCH.64 URZ, [UR5+0x40], UR6 ;  /* 0x0000400605ff75b2 */ /* 0x0006620008000100 */
        /* <DEDUP_REMOVED lines=13> */
[----:B------:R3:W1:Y:S02]  /*06a0*/  SYNCS.EXCH.64 URZ, [UR5+0x78], UR6 ;  /* 0x0000780605ff75b2 */ /* 0x0006640008000100 */
[----:B---3--:R-:W-:Y:S01]  /*06b0*/  NOP ;  /* 0x0000000000007918 */ /* 0x008fe20000000000 */
.L_x_9:
[----:B------:R-:W3:Y:S01]  /*06c0*/  SHFL.IDX PT, R2, R181, RZ, 0x1f ;  /* 0x00001fffb5027589 */ /* 0x000ee200000e0000 */
[----:B------:R-:W-:Y:S01]  /*06d0*/  NOP ;  /* 0x0000000000007918 */ /* 0x000fe20000000000 */
[----:B---3--:R-:W-:-:S13]  /*06e0*/  ISETP.NE.AND P0, PT, R2, 0x1, PT ;  /* 0x000000010200780c */ /* 0x008fda0003f05270 */
[----:B------:R-:W-:Y:S05]  /*06f0*/  @P0 BRA `(.L_x_10) ;  /* 0x0000000000400947 */ /* 0x000fea0003800000 */
[----:B------:R-:W3:Y:S01]  /*0700*/  S2UR UR6, SR_CgaCtaId ;  /* 0x00000000000679c3 */ /* 0x000ee20000008800 */
[----:B------:R-:W-:Y:S01]  /*0710*/  UMOV UR7, 0x400 ;  /* 0x0000040000077882 */ /* 0x000fe20000000000 */
[----:B------:R-:W-:Y:S01]  /*0720*/  UMOV UR5, 0x20 ;  /* 0x0000002000057882 */ /* 0x000fe20000000000 */
[----:B------:R-:W-:Y:S01]  /*0730*/  UMOV UR4, 0x80 ;  /* 0x0000008000047882 */ /* 0x000fe20000000000 */
[----:B------:R-:W-:-:S04]  /*0740*/  UIADD3 UR10, UPT, UPT, -UR5, 0x100000, URZ ;  /* 0x00100000050a7890 */ /* 0x000fc8000fffe1ff */
[----:B------:R-:W-:Y:S02]  /*0750*/  USHF.L.U32 UR11, UR10, 0xb, URZ ;  /* 0x0000000b0a0b7899 */ /* 0x000fe400080006ff */
[----:B------:R-:W-:Y:S02]  /*0760*/  USHF.L.U32 UR10, UR10, 0x1, URZ ;  /* 0x000000010a0a7899 */ /* 0x000fe400080006ff */
[----:B------:R-:W-:-:S04]  /*0770*/  UIADD3 UR4, UPT, UPT, -UR4, 0x100000, URZ ;  /* 0x0010000004047890 */ /* 0x000fc8000fffe1ff */
[----:B------:R-:W-:Y:S02]  /*0780*/  USHF.L.U32 UR5, UR4, 0xb, URZ ;  /* 0x0000000b04057899 */ /* 0x000fe400080006ff */
[----:B------:R-:W-:Y:S01]  /*0790*/  USHF.L.U32 UR4, UR4, 0x1, URZ ;  /* 0x0000000104047899 */ /* 0x000fe200080006ff */
[----:B------:R-:W-:Y:S01]  /*07a0*/  ELECT P0, URZ, PT ;  /* 0x0000000000ff782f */ /* 0x000fe20003800000 */
[----:B---3--:R-:W-:Y:S01]  /*07b0*/  ULEA UR6, UR6, UR7, 0x18 ;  /* 0x0000000706067291 */ /* 0x008fe2000f8ec0ff */
[----:B------:R-:W3:Y:S11]  /*07c0*/  FENCE.VIEW.ASYNC.S ;  /* 0x00000000000073c6 */ /* 0x000ef60000000000 */
[----:B---3--:R3:W1:Y:S01]  /*07d0*/  SYNCS.EXCH.64 URZ, [UR6+0x80], UR10 ;  /* 0x0000800a06ff75b2 */ /* 0x0086620008000100 */
[----:B------:R3:W1:Y:S01]  /*07e0*/  SYNCS.EXCH.64 URZ, [UR6+0x88], UR4 ;  /* 0x0000880406ff75b2 */ /* 0x0006620008000100 */
[----:B------:R-:W-:Y:S01]  /*07f0*/  NOP ;  /* 0x0000000000007918 */ /* 0x000fe20000000000 */
.L_x_10:
[----:B------:R-:W2:Y:S01]  /*0800*/  SHFL.IDX PT, R2, R181, RZ, 0x1f ;  /* 0x00001fffb5027589 */ /* 0x000ea200000e0000 */
[----:B------:R-:W-:Y:S01]  /*0810*/  NOP ;  /* 0x0000000000007918 */ /* 0x000fe20000000000 */
[----:B--2---:R-:W-:-:S13]  /*0820*/  ISETP.NE.AND P0, PT, R2, 0x3, PT ;  /* 0x000000030200780c */ /* 0x004fda0003f05270 */
[----:B------:R-:W-:Y:S05]  /*0830*/  @P0 BRA `(.L_x_11) ;  /* 0x0000000000300947 */ /* 0x000fea0003800000 */
[----:B---3--:R-:W2:Y:S01]  /*0840*/  S2UR UR5, SR_CgaCtaId ;  /* 0x00000000000579c3 */ /* 0x008ea20000008800 */
[----:B------:R-:W-:Y:S01]  /*0850*/  UMOV UR6, 0x400 ;  /* 0x0000040000067882 */ /* 0x000fe20000000000 */
[----:B------:R-:W-:Y:S01]  /*0860*/  UMOV UR4, 0x20 ;  /* 0x0000002000047882 */ /* 0x000fe20000000000 */
[----:B------:R-:W-:Y:S01]  /*0870*/  ELECT P0, URZ, PT ;  /* 0x0000000000ff782f */ /* 0x000fe20003800000 */
[----:B--2---:R-:W-:Y:S02]  /*0880*/  ULEA UR5, UR5, UR6, 0x18 ;  /* 0x0000000605057291 */ /* 0x004fe4000f8ec0ff */
[----:B------:R-:W-:-:S04]  /*0890*/  UIADD3 UR6, UPT, UPT, -UR4, 0x100000, URZ ;  /* 0x0010000004067890 */ /* 0x000fc8000fffe1ff */
[----:B------:R-:W-:Y:S02]  /*08a0*/  USHF.L.U32 UR7, UR6, 0xb, URZ ;  /* 0x0000000b06077899 */ /* 0x000fe400080006ff */
[----:B------:R-:W-:Y:S01]  /*08b0*/  USHF.L.U32 UR6, UR6, 0x1, URZ ;  /* 0x0000000106067899 */ /* 0x000fe200080006ff */
[----:B------:R-:W2:Y:S11]  /*08c0*/  FENCE.VIEW.ASYNC.S ;  /* 0x00000000000073c6 */ /* 0x000eb60000000000 */
[----:B--2---:R2:W3:Y:S01]  /*08d0*/  SYNCS.EXCH.64 URZ, [UR5+0x90], UR6 ;  /* 0x0000900605ff75b2 */ /* 0x0044e20008000100 */
[----:B------:R2:W1:Y:S01]  /*08e0*/  SYNCS.EXCH.64 URZ, [UR5+0x98], UR6 ;  /* 0x0000980605ff75b2 */ /* 0x0004620008000100 */
[----:B------:R-:W-:Y:S01]  /*08f0*/  NOP ;  /* 0x0000000000007918 */ /* 0x000fe20000000000 */
.L_x_11:
[----:B------:R-:W4:Y:S01]  /*0900*/  SHFL.IDX PT, R2, R181, RZ, 0x1f ;  /* 0x00001fffb5027589 */ /* 0x000f2200000e0000 */
[----:B------:R-:W-:Y:S01]  /*0910*/  NOP ;  /* 0x0000000000007918 */ /* 0x000fe20000000000 */
[----:B----4-:R-:W-:-:S13]  /*0920*/  ISETP.NE.AND P0, PT, R2, 0x4, PT ;  /* 0x000000040200780c */ /* 0x010fda0003f05270 */
[----:B------:R-:W-:Y:S05]  /*0930*/  @P0 BRA `(.L_x_12) ;  /* 0x00000000004c0947 */ /* 0x000fea0003800000 */
[----:B--23--:R-:W2:Y:S01]  /*0940*/  S2UR UR5, SR_CgaCtaId ;  /* 0x00000000000579c3 */ /* 0x00cea20000008800 */
[----:B------:R-:W-:Y:S01]  /*0950*/  UMOV UR7, 0x100 ;  /* 0x0000010000077882 */ /* 0x000fe20000000000 */
[----:B------:R-:W-:Y:S01]  /*0960*/  UMOV UR6, 0x400 ;  /* 0x0000040000067882 */ /* 0x000fe20000000000 */
[----:B------:R-:W-:Y:S01]  /*0970*/  USEL UR7, UR7, 0xe0, UP2 ;  /* 0x000000e007077887 */ /* 0x000fe20009000000 */
[----:B------:R-:W-:Y:S01]  /*0980*/  UMOV UR4, 0x1 ;  /* 0x0000000100047882 */ /* 0x000fe20000000000 */
[----:B------:R-:W-:Y:S01]  /*0990*/  ELECT P0, URZ, PT ;  /* 0x0000000000ff782f */ /* 0x000fe20003800000 */
[----:B------:R-:W-:-:S04]  /*09a0*/  UIADD3 UR10, UPT, UPT, -UR4, 0x100000, URZ ;  /* 0x00100000040a7890 */ /* 0x000fc8000fffe1ff */
[----:B------:R-:W-:Y:S02]  /*09b0*/  USHF.L.U32 UR11, UR10, 0xb, URZ ;  /* 0x0000000b0a0b7899 */ /* 0x000fe400080006ff */
[----:B------:R-:W-:Y:S02]  /*09c0*/  USHF.L.U32 UR10, UR10, 0x1, URZ ;  /* 0x000000010a0a7899 */ /* 0x000fe400080006ff */
[----:B--2---:R-:W-:Y:S02]  /*09d0*/  ULEA UR5, UR5, UR6, 0x18 ;  /* 0x0000000605057291 */ /* 0x004fe4000f8ec0ff */
[----:B------:R-:W-:-:S04]  /*09e0*/  UIADD3 UR6, UPT, UPT, -UR7, 0x100000, URZ ;  /* 0x0010000007067890 */ /* 0x000fc8000fffe1ff */
[----:B------:R-:W-:Y:S02]  /*09f0*/  USHF.L.U32 UR7, UR6, 0xb, URZ ;  /* 0x0000000b06077899 */ /* 0x000fe400080006ff */
[----:B------:R-:W-:Y:S01]  /*0a00*/  USHF.L.U32 UR6, UR6, 0x1, URZ ;  /* 0x0000000106067899 */ /* 0x000fe200080006ff */
[----:B------:R-:W2:Y:S03]  /*0a10*/  FENCE.VIEW.ASYNC.S ;  /* 0x00000000000073c6 */ /* 0x000ea60000000000 */
[----:B--2---:R4:W2:Y:S08]  /*0a20*/  SYNCS.EXCH.64 URZ, [UR5+0xa0], UR10 ;  /* 0x0000a00a05ff75b2 */ /* 0x0048b00008000100 */
[----:B------:R4:W3:Y:S01]  /*0a30*/  SYNCS.EXCH.64 URZ, [UR5+0xb0], UR6 ;  /* 0x0000b00605ff75b2 */ /* 0x0008e20008000100 */
[----:B------:R4:W1:Y:S01]  /*0a40*/  SYNCS.EXCH.64 URZ, [UR5+0xa8], UR10 ;  /* 0x0000a80a05ff75b2 */ /* 0x0008620008000100 */
[----:B------:R4:W1:Y:S02]  /*0a50*/  SYNCS.EXCH.64 URZ, [UR5+0xb8], UR6 ;  /* 0x0000b80605ff75b2 */ /* 0x0008640008000100 */
[----:B----4-:R-:W-:Y:S01]  /*0a60*/  NOP ;  /* 0x0000000000007918 */ /* 0x010fe20000000000 */
.L_x_12:
[----:B------:R-:W4:Y:S01]  /*0a70*/  SHFL.IDX PT, R2, R181, RZ, 0x1f ;  /* 0x00001fffb5027589 */ /* 0x000f2200000e0000 */
[----:B------:R-:W-:Y:S01]  /*0a80*/  NOP ;  /* 0x0000000000007918 */ /* 0x000fe20000000000 */
[----:B----4-:R-:W-:-:S13]  /*0a90*/  ISETP.NE.AND P0, PT, R2, 0x5, PT ;  /* 0x000000050200780c */ /* 0x010fda0003f05270 */
[----:B------:R-:W-:Y:S05]  /*0aa0*/  @P0 BRA `(.L_x_13) ;  /* 0x0000000000580947 */ /* 0x000fea0003800000 */
[----:B--23--:R-:W2:Y:S01]  /*0ab0*/  S2UR UR6, SR_CgaCtaId ;  /* 0x00000000000679c3 */ /* 0x00cea20000008800 */
        /* <DEDUP_REMOVED lines=10> */
[----:B--2---:R-:W-:Y:S01]  /*0b60*/  ULEA UR6, UR6, UR7, 0x18 ;  /* 0x0000000706067291 */ /* 0x004fe2000f8ec0ff */
[----:B------:R-:W2:Y:S11]  /*0b70*/  FENCE.VIEW.ASYNC.S ;  /* 0x00000000000073c6 */ /* 0x000eb60000000000 */
[----:B--2---:R4:W2:Y:S01]  /*0b80*/  SYNCS.EXCH.64 URZ, [UR6+0xc0], UR10 ;  /* 0x0000c00a06ff75b2 */ /* 0x0048a20008000100 */
[----:B------:R4:W3:Y:S01]  /*0b90*/  SYNCS.EXCH.64 URZ, [UR6+0xe0], UR4 ;  /* 0x0000e00406ff75b2 */ /* 0x0008e20008000100 */
[----:B------:R4:W1:Y:S01]  /*0ba0*/  SYNCS.EXCH.64 URZ, [UR6+0xc8], UR10 ;  /* 0x0000c80a06ff75b2 */ /* 0x0008620008000100 */
[----:B------:R4:W1:Y:S01]  /*0bb0*/  SYNCS.EXCH.64 URZ, [UR6+0xe8], UR4 ;  /* 0x0000e80406ff75b2 */ /* 0x0008620008000100 */
[----:B------:R4:W1:Y:S01]  /*0bc0*/  SYNCS.EXCH.64 URZ, [UR6+0xd0], UR10 ;  /* 0x0000d00a06ff75b2 */ /* 0x0008620008000100 */
[----:B------:R4:W1:Y:S01]  /*0bd0*/  SYNCS.EXCH.64 URZ, [UR6+0xf0], UR4 ;  /* 0x0000f00406ff75b2 */ /* 0x0008620008000100 */
[----:B------:R4:W1:Y:S01]  /*0be0*/  SYNCS.EXCH.64 URZ, [UR6+0xd8], UR10 ;  /* 0x0000d80a06ff75b2 */ /* 0x0008620008000100 */
[----:B------:R4:W1:Y:S02]  /*0bf0*/  SYNCS.EXCH.64 URZ, [UR6+0xf8], UR4 ;  /* 0x0000f80406ff75b2 */ /* 0x0008640008000100 */
[----:B----4-:R-:W-:Y:S01]  /*0c00*/  NOP ;  /* 0x0000000000007918 */ /* 0x010fe20000000000 */
.L_x_13:
[----:B------:R-:W4:Y:S01]  /*0c10*/  SHFL.IDX PT, R2, R181, RZ, 0x1f ;  /* 0x00001fffb5027589 */ /* 0x000f2200000e0000 */
[----:B------:R-:W-:Y:S01]  /*0c20*/  NOP ;  /* 0x0000000000007918 */ /* 0x000fe20000000000 */
[----:B----4-:R-:W-:-:S13]  /*0c30*/  ISETP.NE.AND P0, PT, R2, 0x3, PT ;  /* 0x000000030200780c */ /* 0x010fda0003f05270 */
[----:B------:R-:W-:Y:S05]  /*0c40*/  @P0 BRA `(.L_x_14) ;  /* 0x0000000000380947 */ /* 0x000fea0003800000 */
[----:B--23--:R-:W2:Y:S01]  /*0c50*/  S2UR UR5, SR_CgaCtaId ;  /* 0x00000000000579c3 */ /* 0x00cea20000008800 */
        /* <DEDUP_REMOVED lines=8> */
[----:B--2---:R4:W2:Y:S01]  /*0ce0*/  SYNCS.EXCH.64 URZ, [UR5+0x100], UR6 ;  /* 0x0001000605ff75b2 */ /* 0x0048a20008000100 */
[----:B------:R4:W3:Y:S01]  /*0cf0*/  SYNCS.EXCH.64 URZ, [UR5+0x110], UR6 ;  /* 0x0001100605ff75b2 */ /* 0x0008e20008000100 */
[----:B------:R4:W1:Y:S01]  /*0d00*/  SYNCS.EXCH.64 URZ, [UR5+0x108], UR6 ;  /* 0x0001080605ff75b2 */ /* 0x0008620008000100 */
[----:B------:R4:W1:Y:S02]  /*0d10*/  SYNCS.EXCH.64 URZ, [UR5+0x118], UR6 ;  /* 0x0001180605ff75b2 */ /* 0x0008640008000100 */
[----:B----4-:R-:W-:Y:S01]  /*0d20*/  NOP ;  /* 0x0000000000007918 */ /* 0x010fe20000000000 */
.L_x_14:
[----:B--23--:R-:W2:Y:S01]  /*0d30*/  S2UR UR5, SR_CTAID.X ;  /* 0x00000000000579c3 */ /* 0x00cea20000002500 */
[----:B------:R-:W-:-:S05]  /*0d40*/  CS2R.32 R167, SR_CgaSize ;  /* 0x0000000000a77805 */ /* 0x000fca0000008a00 */
[----:B------:R-:W-:-:S05]  /*0d50*/  IMAD R167, R167, -0xa0, RZ ;  /* 0xffffff60a7a77824 */ /* 0x000fca00078e02ff */
[----:B------:R-:W-:-:S14]  /*0d60*/  R2UR UR7, R167 ;  /* 0x00000000a70772ca */ /* 0x000fdc00000e0000 */
[----:B------:R-:W3:Y:S01]  /*0d70*/  LDCU UR7, c[0x0][UR7+0x2b0] ;  /* 0x00005600070777ac */ /* 0x000ee20008000800 */
[----:B------:R-:W-:Y:S01]  /*0d80*/  NOP ;  /* 0x0000000000007918 */ /* 0x000fe20000000000 */
[----:B------:R-:W-:-:S05]  /*0d90*/  CS2R.32 R167, SR_CgaSize ;  /* 0x0000000000a77805 */ /* 0x000fca0000008a00 */
[----:B------:R-:W-:-:S05]  /*0da0*/  IMAD R167, R167, -0xa0, RZ ;  /* 0xffffff60a7a77824 */ /* 0x000fca00078e02ff */
[----:B------:R-:W-:-:S14]  /*0db0*/  R2UR UR6, R167 ;  /* 0x00000000a70672ca */ /* 0x000fdc00000e0000 */
[----:B------:R-:W4:Y:S01]  /*0dc0*/  LDCU UR6, c[0x0][UR6+0x2b4] ;  /* 0x00005680060677ac */ /* 0x000f220008000800 */
[----:B------:R-:W1:Y:S08]  /*0dd0*/  S2UR UR4, SR_CTAID.Y ;  /* 0x00000000000479c3 */ /* 0x000e700000002600 */
[----:B------:R-:W4:Y:S01]  /*0de0*/  LDC R9, c[0x0][0xb24] ;  /* 0x0002c900ff097b82 */ /* 0x000f220000000800 */
[----:B--2---:R-:W-:-:S02]  /*0df0*/  I2FP.F32.U32 R4, UR5 ;  /* 0x0000000500047c45 */ /* 0x004fc40008201000 */
[----:B------:R-:W-:-:S05]  /*0e00*/  CS2R.32 R5, SR_CgaSize ;  /* 0x0000000000057805 */ /* 0x000fca0000008a00 */
[----:B------:R-:W-:-:S06]  /*0e10*/  IMAD R5, R5, -0xa0, RZ ;  /* 0xffffff6005057824 */ /* 0x000fcc00078e02ff */
[----:B------:R-:W2:Y:S01]  /*0e20*/  LDC R5, c[0x0][R5+0x2a0] ;  /* 0x0000a80005057b82 */ /* 0x000ea20000000800 */
[----:B------:R-:W-:Y:S01]  /*0e30*/  MOV R167, UR5 ;  /* 0x0000000500a77c02 */ /* 0x000fe20008000f00 */
[----:B---3--:R-:W-:Y:S01]  /*0e40*/  FMUL R4, R4, UR7 ;  /* 0x0000000704047c20 */ /* 0x008fe20008400000 */
[----:B-1----:R-:W-:Y:S02]  /*0e50*/  I2FP.F32.U32 R2, UR4 ;  /* 0x0000000400027c45 */ /* 0x002fe40008201000 */
[----:B------:R-:W-:-:S05]  /*0e60*/  CS2R.32 R3, SR_CgaSize ;  /* 0x0000000000037805 */ /* 0x000fca0000008a00 */
[----:B------:R-:W-:-:S06]  /*0e70*/  IMAD R3, R3, -0xa0, RZ ;  /* 0xffffff6003037824 */ /* 0x000fcc00078e02ff */
[----:B------:R-:W1:Y:S01]  /*0e80*/  LDC R3, c[0x0][R3+0x2a4] ;  /* 0x0000a90003037b82 */ /* 0x000e620000000800 */
[----:B------:R-:W3:Y:S01]  /*0e90*/  F2I.U32.TRUNC.NTZ R166, R4 ;  /* 0x0000000400a67305 */ /* 0x000ee2000020f000 */
[----:B------:R-:W-:Y:S01]  /*0ea0*/  MOV R165, UR4 ;  /* 0x0000000400a57c02 */ /* 0x000fe20008000f00 */
[----:B----4-:R-:W-:-:S05]  /*0eb0*/  FMUL R2, R2, UR6 ;  /* 0x0000000602027c20 */ /* 0x010fca0008400000 */
[----:B------:R-:W-:Y:S01]  /*0ec0*/  BAR.SYNC.DEFER_BLOCKING 0x0 ;  /* 0x0000000000007b1d */ /* 0x000fe20000010000 */
[----:B------:R-:W-:-:S05]  /*0ed0*/  ISETP.GE.AND P0, PT, R9, 0x1, PT ;  /* 0x000000010900780c */ /* 0x000fca0003f06270 */
[----:B------:R-:W4:Y:S02]  /*0ee0*/  F2I.U32.TRUNC.NTZ R164, R2 ;  /* 0x0000000200a47305 */ /* 0x000f24000020f000 */
[----:B------:R-:W1:Y:S01]  /*0ef0*/  S2UR UR36, SR_CTAID.Z ;  /* 0x00000000002479c3 */ /* 0x000e620000002700 */
[----:B---3--:R-:W-:-:S05]  /*0f00*/  IADD3 R166, PT, PT, -R166, RZ, RZ ;  /* 0x000000ffa6a67210 */ /* 0x008fca0007ffe1ff */
[----:B--2---:R-:W-:Y:S01]  /*0f10*/  IMAD R166, R5, R166, UR5 ;  /* 0x0000000505a67e24 */ /* 0x004fe2000f8e02a6 */
[----:B----4-:R-:W-:-:S05]  /*0f20*/  IADD3 R164, PT, PT, -R164, RZ, RZ ;  /* 0x000000ffa4a47210 */ /* 0x010fca0007ffe1ff */
[----:B-1----:R-:W-:Y:S01]  /*0f30*/  IMAD R164, R3, R164, UR4 ;  /* 0x0000000403a47e24 */ /* 0x002fe2000f8e02a4 */
[----:B------:R-:W-:Y:S06]  /*0f40*/  @!P0 BRA `(.L_x_15) ;  /* 0x0000000000b88947 */ /* 0x000fec0003800000 */
[----:B------:R-:W1:Y:S01]  /*0f50*/  LDC.64 R4, c[0x0][0xb18] ;  /* 0x0002c600ff047b82 */ /* 0x000e620000000a00 */
[----:B------:R-:W-:-:S07]  /*0f60*/  ISETP.NE.AND P0, PT, R9, 0x1, PT ;  /* 0x000000010900780c */ /* 0x000fce0003f05270 */
[----:B------:R-:W2:Y:S08]  /*0f70*/  LDC R10, c[0x0][0xb0c] ;  /* 0x0002c300ff0a7b82 */ /* 0x000eb00000000800 */
[----:B------:R-:W3:Y:S08]  /*0f80*/  LDC R11, c[0x0][0x370] ;  /* 0x0000dc00ff0b7b82 */ /* 0x000ef00000000800 */
[----:B------:R-:W4:Y:S01]  /*0f90*/  LDC R12, c[0x0][0x374] ;  /* 0x0000dd00ff0c7b82 */ /* 0x000f220000000800 */
[----:B-1----:R-:W-:-:S07]  /*0fa0*/  ISETP.NE.AND P1, PT, R4, 0x1, PT ;  /* 0x000000010400780c */ /* 0x002fce0003f25270 */
[----:B------:R-:W3:Y:S01]  /*0fb0*/  LDC.64 R6, c[0x0][0xb10] ;  /* 0x0002c400ff067b82 */ /* 0x000ee20000000a00 */
[----:B--2---:R-:W-:-:S07]  /*0fc0*/  ISETP.NE.AND P2, PT, R10, 0x1, PT ;  /* 0x000000010a00780c */ /* 0x004fce0003f45270 */
[----:B------:R-:W1:Y:S08]  /*0fd0*/  LDC R8, c[0x0][0xb20] ;  /* 0x0002c800ff087b82 */ /* 0x000e700000000800 */
[----:B------:R-:W2:Y:S01]  /*0fe0*/  LDC.64 R2, c[0x0][0xb28] ;  /* 0x0002ca00ff027b82 */ /* 0x000ea20000000a00 */
[----:B----4-:R-:W-:-:S04]  /*0ff0*/  IMAD.HI.U32 R13, R12, R5, RZ ;  /* 0x000000050c0d7227 */ /* 0x010fc800078e00ff */
[----:B------:R-:W-:-:S04]  /*1000*/  IMAD.HI.U32 R5, R165, R5, RZ ;  /* 0x00000005a5057227 */ /* 0x000fc800078e00ff */
[----:B---3--:R-:W-:-:S04]  /*1010*/  IMAD.HI.U32 R14, R11, R6, RZ ;  /* 0x000000060b0e7227 */ /* 0x008fc800078e00ff */
[----:B------:R-:W-:Y:S01]  /*1020*/  IMAD.HI.U32 R16, R167, R6, RZ ;  /* 0x00000006a7107227 */ /* 0x000fe200078e00ff */
[-C--:B------:R-:W-:Y:S02]  /*1030*/  @P2 SHF.R.U32.HI R11, RZ, R7.reuse, R14 ;  /* 0x00000007ff0b2219 */ /* 0x080fe4000001160e */
[-C--:B-1----:R-:W-:Y:S02]  /*1040*/  @P1 SHF.R.U32.HI R12, RZ, R8.reuse, R13 ;  /* 0x00000008ff0c1219 */ /* 0x082fe4000001160d */
[----:B------:R-:W-:Y:S02]  /*1050*/  SHF.R.U32.HI R8, RZ, R8, R5 ;  /* 0x00000008ff087219 */ /* 0x000fe40000011605 */
[----:B------:R-:W-:Y:S02]  /*1060*/  SHF.R.U32.HI R16, RZ, R7, R16 ;  /* 0x00000007ff107219 */ /* 0x000fe40000011610 */
[----:B------:R-:W-:Y:S01]  /*1070*/  SEL R5, R165, R8, !P1 ;  /* 0x00000008a5057207 */ /* 0x000fe20004800000 */
[----:B--2---:R-:W-:Y:S01]  /*1080*/  IMAD.HI.U32 R14, R12, R2, RZ ;  /* 0x000000020c0e7227 */ /* 0x004fe200078e00ff */
[----:B------:R-:W-:-:S03]  /*1090*/  SEL R7, R167, R16, !P2 ;  /* 0x00000010a7077207 */ /* 0x000fc60005000000 */
[----:B------:R-:W-:Y:S01]  /*10a0*/  IMAD.HI.U32 R6, R11, R2, RZ ;  /* 0x000000020b067227 */ /* 0x000fe200078e00ff */
[----:B------:R-:W-:-:S04]  /*10b0*/  @P0 SHF.R.U32.HI R12, RZ, R3, R14 ;  /* 0x00000003ff0c0219 */ /* 0x000fc8000001160e */
[----:B------:R-:W-:Y:S01]  /*10c0*/  @P0 SHF.R.U32.HI R11, RZ, R3, R6 ;  /* 0x00000003ff0b0219 */ /* 0x000fe20000011606 */
[----:B------:R-:W-:-:S04]  /*10d0*/  IMAD R12, R12, R9, RZ ;  /* 0x000000090c0c7224 */ /* 0x000fc800078e02ff */
[----:B------:R-:W-:Y:S01]  /*10e0*/  IMAD R6, R11, R9, RZ ;  /* 0x000000090b067224 */ /* 0x000fe200078e02ff */
[----:B------:R-:W-:-:S04]  /*10f0*/  ISETP.GE.AND P1, PT, R5, R12, PT ;  /* 0x0000000c0500720c */ /* 0x000fc80003f26270 */
[----:B------:R-:W-:Y:S01]  /*1100*/  ISETP.GE.OR P1, PT, R7, R6, P1 ;  /* 0x000000060700720c */ /* 0x000fe20000f26670 */
[----:B------:R-:W-:-:S05]  /*1110*/  IMAD.HI.U32 R6, R5, R2, RZ ;  /* 0x0000000205067227 */ /* 0x000fca00078e00ff */
[----:B------:R-:W-:-:S04]  /*1120*/  SHF.R.U32.HI R6, RZ, R3, R6 ;  /* 0x00000003ff067219 */ /* 0x000fc80000011606 */
[----:B------:R-:W-:-:S03]  /*1130*/  SEL R6, R5, R6, !P0 ;  /* 0x0000000605067207 */ /* 0x000fc60004000000 */
[----:B------:R-:W-:Y:S01]  /*1140*/  @!P1 IMAD.HI.U32 R8, R7, R2, RZ ;  /* 0x0000000207089227 */ /* 0x000fe200078e00ff */
[----:B------:R-:W-:-:S04]  /*1150*/  IADD3 R2, PT, PT, -R6, RZ, RZ ;  /* 0x000000ff06027210 */ /* 0x000fc80007ffe1ff */
[----:B------:R-:W-:Y:S01]  /*1160*/  @!P1 SHF.R.U32.HI R8, RZ, R3, R8 ;  /* 0x00000003ff089219 */ /* 0x000fe20000011608 */
[----:B------:R-:W-:-:S03]  /*1170*/  IMAD R2, R9, R2, R5 ;  /* 0x0000000209027224 */ /* 0x000fc600078e0205 */
[----:B------:R-:W-:Y:S02]  /*1180*/  @!P1 SEL R3, R7, R8, !P0 ;  /* 0x0000000807039207 */ /* 0x000fe40004000000 */
[----:B------:R-:W-:-:S03]  /*1190*/  IADD3 R8, PT, PT, -R5, RZ, RZ ;  /* 0x000000ff05087210 */ /* 0x000fc60007ffe1ff */
[--C-:B------:R-:W-:Y:S02]  /*11a0*/  @!P1 IMAD.IADD R6, R6, 0x1, -R3.reuse ;  /* 0x0000000106069824 */ /* 0x100fe400078e0a03 */
[----:B------:R-:W-:Y:S01]  /*11b0*/  @!P1 IMAD R3, R2, R11, R3 ;  /* 0x0000000b02039224 */ /* 0x000fe200078e0203 */
[----:B------:R-:W-:Y:S01]  /*11c0*/  IADD3 R2, PT, PT, -R7, RZ, RZ ;  /* 0x000000ff07027210 */ /* 0x000fe20007ffe1ff */
[----:B------:R-:W-:Y:S02]  /*11d0*/  @!P1 IMAD R5, R6, R9, R7 ;  /* 0x0000000906059224 */ /* 0x000fe400078e0207 */
[----:B------:R-:W-:Y:S02]  /*11e0*/  IMAD R8, R4, R8, R165 ;  /* 0x0000000804087224 */ /* 0x000fe400078e02a5 */
[----:B------:R-:W-:Y:S02]  /*11f0*/  @!P1 IMAD.MOV.U32 R7, RZ, RZ, R3 ;  /* 0x000000ffff079224 */ /* 0x000fe400078e0003 */
[----:B------:R-:W-:-:S02]  /*1200*/  IMAD R2, R10, R2, R167 ;  /* 0x000000020a027224 */ /* 0x000fc400078e02a7 */
[----:B------:R-:W-:Y:S02]  /*1210*/  IMAD R165, R5, R4, R8 ;  /* 0x0000000405a57224 */ /* 0x000fe400078e0208 */
[----:B------:R-:W-:Y:S02]  /*1220*/  IMAD R167, R7, R10, R2 ;  /* 0x0000000a07a77224 */ /* 0x000fe400078e0202 */
.L_x_15:
[----:B------:R-:W1:Y:S01]  /*1230*/  LDCU UR4, c[0x0][0xb30] ;  /* 0x00016600ff0477ac */ /* 0x000e620008000800 */
[----:B------:R-:W2:Y:S08]  /*1240*/  S2UR UR37, SR_CgaCtaId ;  /* 0x00000000002579c3 */ /* 0x000eb00000008800 */
[----:B------:R-:W3:Y:S01]  /*1250*/  LDC R72, c[0x0][0xb24] ;  /* 0x0002c900ff487b82 */ /* 0x000ee20000000800 */
[----:B-1----:R-:W-:-:S09]  /*1260*/  UISETP.NE.AND UP1, UPT, UR4, 0x1, UPT ;  /* 0x000000010400788c */ /* 0x002fd2000bf25270 */
[----:B--2---:R-:W-:Y:S05]  /*1270*/  BRA.U UP1, `(.L_x_16) ;  /* 0x0000000101407547 */ /* 0x004fea000b800000 */
[----:B------:R-:W1:Y:S08]  /*1280*/  LDC.64 R4, c[0x0][0xb10] ;  /* 0x0002c400ff047b82 */ /* 0x000e700000000a00 */
[----:B------:R-:W2:Y:S08]  /*1290*/  LDC.64 R2, c[0x0][0xb18] ;  /* 0x0002c600ff027b82 */ /* 0x000eb00000000a00 */
[----:B------:R-:W4:Y:S08]  /*12a0*/  LDC R6, c[0x0][0xb20] ;  /* 0x0002c800ff067b82 */ /* 0x000f300000000800 */
[----:B------:R-:W3:Y:S01]  /*12b0*/  LDC R8, c[0x0][0xb0c] ;  /* 0x0002c300ff087b82 */ /* 0x000ee20000000800 */
[----:B-1----:R-:W-:-:S05]  /*12c0*/  IMAD.HI.U32 R4, R167, R4, RZ ;  /* 0x00000004a7047227 */ /* 0x002fca00078e00ff */
[----:B------:R-:W-:Y:S01]  /*12d0*/  SHF.R.U32.HI R4, RZ, R5, R4 ;  /* 0x00000005ff047219 */ /* 0x000fe20000011604 */
[----:B--2---:R-:W-:Y:S01]  /*12e0*/  IMAD.HI.U32 R3, R165, R3, RZ ;  /* 0x00000003a5037227 */ /* 0x004fe200078e00ff */
[----:B------:R-:W-:-:S04]  /*12f0*/  ISETP.NE.AND P0, PT, R2, 0x1, PT ;  /* 0x000000010200780c */ /* 0x000fc80003f05270 */
[----:B----4-:R-:W-:-:S04]  /*1300*/  SHF.R.U32.HI R6, RZ, R6, R3 ;  /* 0x00000006ff067219 */ /* 0x010fc80000011603 */
[----:B------:R-:W-:Y:S02]  /*1310*/  SEL R3, R165, R6, !P0 ;  /* 0x00000006a5037207 */ /* 0x000fe40004000000 */
[----:B---3--:R-:W-:-:S04]  /*1320*/  ISETP.NE.AND P1, PT, R8, 0x1, PT ;  /* 0x000000010800780c */ /* 0x008fc80003f25270 */
[----:B------:R-:W-:-:S05]  /*1330*/  SEL R4, R167, R4, !P1 ;  /* 0x00000004a7047207 */ /* 0x000fca0004800000 */
[----:B------:R-:W-:Y:S02]  /*1340*/  IMAD.IADD R5, R3, 0x1, -R4 ;  /* 0x0000000103057824 */ /* 0x000fe400078e0a04 */
[----:B------:R-:W-:Y:S02]  /*1350*/  IMAD.IADD R3, R4, 0x1, -R3 ;  /* 0x0000000104037824 */ /* 0x000fe400078e0a03 */
[----:B------:R-:W-:Y:S02]  /*1360*/  IMAD R167, R5, R8, R167 ;  /* 0x0000000805a77224 */ /* 0x000fe400078e02a7 */
[----:B------:R-:W-:-:S07]  /*1370*/  IMAD R165, R3, R2, R165 ;  /* 0x0000000203a57224 */ /* 0x000fce00078e02a5 */
.L_x_16:
[----:B------:R-:W-:Y:S01]  /*1380*/  BAR.SYNC.DEFER_BLOCKING 0x0 ;  /* 0x0000000000007b1d */ /* 0x000fe20000010000 */
[----:B------:R-:W-:Y:S01]  /*1390*/  UISETP.NE.AND UP1, UPT, UR8, 0x2, UPT ;  /* 0x000000020800788c */ /* 0x000fe2000bf25270 */
[----:B------:R-:W-:Y:S02]  /*13a0*/  ISETP.NE.OR P5, PT, R0, 0x2, !P5 ;  /* 0x000000020000780c */ /* 0x000fe40006fa5670 */
[----:B------:R-:W-:-:S06]  /*13b0*/  LOP3.LUT R2, R176, 0x1f, RZ, 0xc0, !PT ;  /* 0x0000001fb0027812 */ /* 0x000fcc00078ec0ff */
[----:B------:R-:W-:Y:S05]  /*13c0*/  BRA.U UP1, `(.L_x_17) ;  /* 0x0000001101f07547 */ /* 0x000fea000b800000 */
[----:B------:R-:W1:Y:S01]  /*13d0*/  LDCU UR13, c[0x0][0x38c] ;  /* 0x00007180ff0d77ac */ /* 0x000e620008000800 */
[----:B------:R-:W2:Y:S01]  /*13e0*/  LDC R9, c[0x0][0x370] ;  /* 0x0000dc00ff097b82 */ /* 0x000ea20000000800 */
[----:B------:R-:W-:Y:S01]  /*13f0*/  PLOP3.LUT P1, PT, PT, PT, UP2, 0x80, 0x8 ;  /* 0x000000000008781c */ /* 0x000fe20003f2f028 */
[----:B------:R-:W-:Y:S01]  /*1400*/  HFMA2 R12, -RZ, RZ, 0, 0 ;  /* 0x00000000ff0c7431 */ /* 0x000fe200000001ff */
[----:B------:R-:W-:Y:S01]  /*1410*/  ISETP.EQ.OR P4, PT, R2, RZ, P5 ;  /* 0x000000ff0200720c */ /* 0x000fe20002f82670 */
[----:B------:R-:W-:Y:S01]  /*1420*/  IMAD.MOV.U32 R15, RZ, RZ, 0x1 ;  /* 0x00000001ff0f7424 */ /* 0x000fe200078e00ff */
[----:B------:R-:W-:Y:S01]  /*1430*/  PLOP3.LUT P1, PT, P1, PT, PT, 0x8, 0x80 ;  /* 0x000000000080781c */ /* 0x000fe20000f2e170 */
[----:B------:R-:W-:Y:S01]  /*1440*/  IMAD.MOV.U32 R14, RZ, RZ, RZ ;  /* 0x000000ffff0e7224 */ /* 0x000fe200078e00ff */
[----:B------:R-:W-:Y:S01]  /*1450*/  MOV R8, 0x1 ;  /* 0x0000000100087802 */ /* 0x000fe20000000f00 */
[----:B------:R-:W4:Y:S01]  /*1460*/  LDC R0, c[0x0][0x374] ;  /* 0x0000dd00ff007b82 */ /* 0x000f220000000800 */
[----:B------:R-:W-:Y:S01]  /*1470*/  IMAD.MOV.U32 R10, RZ, RZ, RZ ;  /* 0x000000ffff0a7224 */ /* 0x000fe200078e00ff */
[----:B------:R-:W2:Y:S01]  /*1480*/  LDCU.64 UR22, c[0x0][0x348] ;  /* 0x00006900ff1677ac */ /* 0x000ea20008000a00 */
[----:B------:R-:W-:Y:S01]  /*1490*/  UMOV UR6, URZ ;  /* 0x000000ff00067c82 */ /* 0x000fe20008000000 */
[----:B-1----:R-:W-:-:S04]  /*14a0*/  UIADD3 UR5, UPT, UPT, UR13, 0x7f, URZ ;  /* 0x0000007f0d057890 */ /* 0x002fc8000fffe0ff */
[----:B------:R-:W-:-:S04]  /*14b0*/  USHF.R.S32.HI UR4, URZ, 0x1f, UR5 ;  /* 0x0000001fff047899 */ /* 0x000fc80008011405 */
[----:B------:R-:W-:-:S04]  /*14c0*/  ULEA.HI UR4, UR4, UR5, URZ, 0x7 ;  /* 0x0000000504047291 */ /* 0x000fc8000f8f38ff */
[----:B------:R-:W-:Y:S02]  /*14d0*/  USHF.R.S32.HI UR15, URZ, 0x7, UR4 ;  /* 0x00000007ff0f7899 */ /* 0x000fe40008011404 */
[----:B------:R-:W-:Y:S02]  /*14e0*/  UIADD3 UR4, UPT, UPT, UR13, -0x1, URZ ;  /* 0xffffffff0d047890 */ /* 0x000fe4000fffe0ff */
[----:B------:R-:W-:Y:S02]  /*14f0*/  UISETP.LT.U32.AND UP0, UPT, UR15, 0x8, UPT ;  /* 0x000000080f00788c */ /* 0x000fe4000bf01070 */
[----:B------:R-:W-:Y:S02]  /*1500*/  UISETP.GE.U32.AND UP1, UPT, UR4, -0xff, UPT ;  /* 0xffffff010400788c */ /* 0x000fe4000bf26070 */
[----:B------:R-:W-:Y:S02]  /*1510*/  USEL UR14, UR15, 0x8, UP0 ;  /* 0x000000080f0e7887 */ /* 0x000fe40008000000 */
[----:B------:R-:W-:-:S02]  /*1520*/  UIADD3 UR13, UPT, UPT, UR13, 0xfe, URZ ;  /* 0x000000fe0d0d7890 */ /* 0x000fc4000fffe0ff */
[----:B------:R-:W-:Y:S02]  /*1530*/  UIADD3 UR5, UPT, UPT, UR14, -0x1, URZ ;  /* 0xffffffff0e057890 */ /* 0x000fe4000fffe0ff */
[----:B------:R-:W-:-:S03]  /*1540*/  UIADD3 UR7, UPT, UPT, UR15, -UR14, URZ ;  /* 0x8000000e0f077290 */ /* 0x000fc6000fffe0ff */
[----:B------:R-:W-:-:S04]  /*1550*/  @UP1 UIADD3 UR5, UPT, UPT, UR14, URZ, URZ ;  /* 0x000000ff0e051290 */ /* 0x000fc8000fffe0ff */
[----:B--2---:R-:W-:-:S12]  /*1560*/  UIADD3 UR5, UPT, UPT, UR5, 0x1, URZ ;  /* 0x0000000105057890 */ /* 0x004fd8000fffe0ff */
.L_x_35:
[----:B------:R-:W-:Y:S01]  /*1570*/  UISETP.NE.AND UP0, UPT, UR37, URZ, UPT ;  /* 0x000000ff2500728c */ /* 0x000fe2000bf05270 */
[----:B------:R-:W1:Y:S08]  /*1580*/  S2UR UR37, SR_CgaCtaId ;  /* 0x00000000002579c3 */ /* 0x000e700000008800 */
[----:B------:R-:W-:Y:S05]  /*1590*/  BRA.U UP0, `(.L_x_18) ;  /* 0x0000000100347547 */ /* 0x000fea000b800000 */
[----:B------:R-:W2:Y:S01]  /*15a0*/  S2R R2, SR_CgaCtaId ;  /* 0x0000000000027919 */ /* 0x000ea20000008800 */
[----:B------:R-:W-:-:S04]  /*15b0*/  MOV R3, 0x400 ;  /* 0x0000040000037802 */ /* 0x000fc80000000f00 */
[----:B--2---:R-:W-:Y:S02]  /*15c0*/  LEA R3, R2, R3, 0x18 ;  /* 0x0000000302037211 */ /* 0x004fe400078ec0ff */
[----:B------:R-:W-:-:S03]  /*15d0*/  SHF.L.U32 R2, R8, 0x1f, RZ ;  /* 0x0000001f08027819 */ /* 0x000fc600000006ff */
[----:B------:R-:W-:-:S04]  /*15e0*/  IMAD R3, R10, 0x8, R3 ;  /* 0x000000080a037824 */ /* 0x000fc800078e0203 */
[----:B------:R-:W2:Y:S02]  /*15f0*/  SYNCS.PHASECHK.TRANS64.TRYWAIT P0, [R3+URZ+0x110], R2 ;  /* 0x00011002030075a7 */ /* 0x000ea400080011ff */
[----:B--2---:R-:W-:Y:S05]  /*1600*/  @!P0 BRA `(.L_x_19) ;  /* 0x0000005400cc8947 */ /* 0x004fea0003800000 */
.L_x_99:
[----:B------:R-:W-:Y:S01]  /*1610*/  VIADD R10, R10, 0x1 ;  /* 0x000000010a0a7836 */ /* 0x000fe20000000000 */
[----:B------:R2:W-:Y:S04]  /*1620*/  SYNCS.ARRIVE.TRANS64.A1T0 RZ, [R3+URZ+0x100], RZ ;  /* 0x000100ff03ff79a7 */ /* 0x0005e800081000ff */
[----:B------:R-:W-:-:S04]  /*1630*/  ISETP.NE.AND P0, PT, R10, 0x2, PT ;  /* 0x000000020a00780c */ /* 0x000fc80003f05270 */
[----:B------:R-:W-:Y:S02]  /*1640*/  SEL R10, R10, RZ, P0 ;  /* 0x000000ff0a0a7207 */ /* 0x000fe40000000000 */
[----:B--2---:R-:W-:-:S04]  /*1650*/  SEL R3, RZ, 0x1, P0 ;  /* 0x00000001ff037807 */ /* 0x004fc80000000000 */
[----:B------:R-:W-:-:S07]  /*1660*/  LOP3.LUT R8, R8, R3, RZ, 0x3c, !PT ;  /* 0x0000000308087212 */ /* 0x000fce00078e3cff */
.L_x_18:
[----:B------:R-:W-:Y:S01]  /*1670*/  UMOV UR4, 0x400 ;  /* 0x0000040000047882 */ /* 0x000fe20000000000 */
[----:B------:R-:W-:Y:S01]  /*1680*/  SHF.L.U32 R2, R15, 0x1f, RZ ;  /* 0x0000001f0f027819 */ /* 0x000fe200000006ff */
[----:B-1----:R-:W-:Y:S01]  /*1690*/  ULEA UR4, UR37, UR4, 0x18 ;  /* 0x0000000425047291 */ /* 0x002fe2000f8ec0ff */
[----:B------:R-:W-:Y:S01]  /*16a0*/  R2UR UR35, R167 ;  /* 0x00000000a72372ca */ /* 0x000fe200000e0000 */
[----:B------:R-:W-:Y:S01]  /*16b0*/  UISETP.GE.U32.AND UP0, UPT, UR13, 0xff, UPT ;  /* 0x000000ff0d00788c */ /* 0x000fe2000bf06070 */
[----:B------:R-:W-:Y:S01]  /*16c0*/  R2UR UR11, R165 ;  /* 0x00000000a50b72ca */ /* 0x000fe200000e0000 */
[----:B------:R-:W-:Y:S01]  /*16d0*/  ULEA UR8, UR6, UR4, 0x3 ;  /* 0x0000000406087291 */ /* 0x000fe2000f8e18ff */
[----:B------:R-:W-:-:S08]  /*16e0*/  UMOV UR24, URZ ;  /* 0x000000ff00187c82 */ /* 0x000fd00008000000 */
[----:B------:R1:W2:Y:S01]  /*16f0*/  SYNCS.PHASECHK.TRANS64.TRYWAIT P0, [UR8+0x40], R2 ;  /* 0x00004002ff0075a7 */ /* 0x0002a20008001108 */
[----:B------:R-:W-:Y:S02]  /*1700*/  USHF.L.U32 UR35, UR35, 0x7, URZ ;  /* 0x0000000723237899 */ /* 0x000fe400080006ff */
[----:B------:R-:W-:Y:S01]  /*1710*/  USHF.L.U32 UR11, UR11, 0x6, URZ ;  /* 0x000000060b0b7899 */ /* 0x000fe200080006ff */
[----:B------:R-:W-:Y:S11]  /*1720*/  BRA.U !UP0, `(.L_x_20) ;  /* 0x0000000108a87547 */ /* 0x000ff6000b800000 */
[----:B------:R-:W-:Y:S01]  /*1730*/  UMOV UR16, URZ ;  /* 0x000000ff00107c82 */ /* 0x000fe20008000000 */
[----:B------:R-:W-:-:S05]  /*1740*/  UMOV UR17, UR6 ;  /* 0x0000000600117c82 */ /* 0x000fca0008000000 */
.L_x_25:
[----:B-1----:R-:W-:Y:S01]  /*1750*/  ULEA UR33, UR17, UR4, 0x3 ;  /* 0x0000000411217291 */ /* 0x002fe2000f8e18ff */
[----:B--2---:R-:W-:Y:S01]  /*1760*/  @!P5 MOV R3, 0x6000 ;  /* 0x000060000003d802 */ /* 0x004fe20000000f00 */
[----:B--2---:R-:W-:Y:S10]  /*1770*/  @P0 BRA `(.L_x_21) ;  /* 0x00000000000c0947 */ /* 0x004ff40003800000 */
[----:B------:R-:W-:-:S04]  /*1780*/  SHF.L.U32 R5, R15, 0x1f, RZ ;  /* 0x0000001f0f057819 */ /* 0x000fc800000006ff */
[----:B------:R-:W2:Y:S02]  /*1790*/  SYNCS.PHASECHK.TRANS64.TRYWAIT P0, [UR33+0x40], R5 ;  /* 0x00004005ff0075a7 */ /* 0x000ea40008001121 */
[----:B--2---:R-:W-:Y:S05]  /*17a0*/  @!P0 BRA `(.L_x_22) ;  /* 0x0000005400788947 */ /* 0x004fea0003800000 */
.L_x_21:
[----:B------:R2:W-:Y:S01]  /*17b0*/  @!P5 SYNCS.ARRIVE.TRANS64 RZ, [UR33], R3 ;  /* 0x00000003ffffd9a7 */ /* 0x0005e20008000021 */
[----:B------:R-:W-:Y:S04]  /*17c0*/  BSSY.RECONVERGENT B0, `(.L_x_23) ;  /* 0x0000003000007945 */ /* 0x000fe80003800200 */
[----:B------:R-:W-:Y:S05]  /*17d0*/  @P4 BRA `(.L_x_24) ;  /* 0x0000000000044947 */ /* 0x000fea0003800000 */
[----:B------:R-:W-:Y:S05]  /*17e0*/  BPT.TRAP 0x1 ;  /* 0x000000040000795c */ /* 0x000fea0000300000 */
.L_x_24:
[----:B------:R-:W-:Y:S05]  /*17f0*/  BSYNC.RECONVERGENT B0 ;  /* 0x0000000000007941 */ /* 0x000fea0003800200 */
.L_x_23:
[----:B------:R-:W-:Y:S02]  /*1800*/  UIADD3 UR6, UPT, UPT, UR17, 0x1, URZ ;  /* 0x0000000111067890 */ /* 0x000fe4000fffe0ff */
[----:B------:R-:W-:Y:S02]  /*1810*/  ULEA UR32, UR17, UR4, 0xe ;  /* 0x0000000411207291 */ /* 0x000fe4000f8e70ff */
[----:B------:R-:W-:Y:S02]  /*1820*/  UISETP.NE.AND UP0, UPT, UR6, 0x8, UPT ;  /* 0x000000080600788c */ /* 0x000fe4000bf05270 */
[----:B------:R-:W-:Y:S02]  /*1830*/  UIADD3 UR26, UP1, UPT, UR22, 0x80, URZ ;  /* 0x00000080161a7890 */ /* 0x000fe4000ff3e0ff */
[----:B------:R-:W-:Y:S02]  /*1840*/  USEL UR9, URZ, 0x1, UP0 ;  /* 0x00000001ff097887 */ /* 0x000fe40008000000 */
[----:B------:R-:W-:-:S02]  /*1850*/  USEL UR6, UR6, URZ, UP0 ;  /* 0x000000ff06067287 */ /* 0x000fc40008000000 */
[----:B------:R-:W-:Y:S02]  /*1860*/  UIADD3 UR20, UP0, UPT, UR22, 0x180, URZ ;  /* 0x0000018016147890 */ /* 0x000fe4000ff1e0ff */
[----:B------:R-:W-:Y:S01]  /*1870*/  ULEA UR8, UR6, UR4, 0x3 ;  /* 0x0000000406087291 */ /* 0x000fe2000f8e18ff */
[----:B------:R-:W-:Y:S01]  /*1880*/  LOP3.LUT R15, R15, UR9, RZ, 0x3c, !PT ;  /* 0x000000090f0f7c12 */ /* 0x000fe2000f8e3cff */
[----:B------:R-:W-:Y:S02]  /*1890*/  USHF.L.U32 UR34, UR16, 0x7, URZ ;  /* 0x0000000710227899 */ /* 0x000fe400080006ff */
[----:B------:R-:W-:Y:S01]  /*18a0*/  UIADD3.X UR27, UPT, UPT, URZ, UR23, URZ, UP1, !UPT ;  /* 0x00000017ff1b7290 */ /* 0x000fe20008ffe4ff */
[----:B-1----:R-:W-:Y:S01]  /*18b0*/  SHF.L.U32 R2, R15, 0x1f, RZ ;  /* 0x0000001f0f027819 */ /* 0x002fe200000006ff */
[----:B------:R-:W-:Y:S02]  /*18c0*/  UIADD3 UR32, UPT, UPT, UR32, 0x4400, URZ ;  /* 0x0000440020207890 */ /* 0x000fe4000fffe0ff */
[----:B------:R-:W-:Y:S01]  /*18d0*/  UIADD3.X UR21, UPT, UPT, URZ, UR23, URZ, UP0, !UPT ;  /* 0x00000017ff157290 */ /* 0x000fe200087fe4ff */
[----:B------:R1:W1:Y:S01]  /*18e0*/  SYNCS.PHASECHK.TRANS64.TRYWAIT P0, [UR8+0x40], R2 ;  /* 0x00004002ff0075a7 */ /* 0x0002620008001108 */
[----:B------:R-:W-:Y:S01]  /*18f0*/  ULEA UR8, UR17, UR4, 0xd ;  /* 0x0000000411087291 */ /* 0x000fe2000f8e68ff */
[----:B------:R-:W-:Y:S01]  /*1900*/  UMOV UR18, 0x0 ;  /* 0x0000000000127882 */ /* 0x000fe20000000000 */
[----:B------:R-:W-:-:S02]  /*1910*/  UMOV UR19, 0x10000000 ;  /* 0x1000000000137882 */ /* 0x000fc40000000000 */
[----:B------:R-:W-:Y:S01]  /*1920*/  UIADD3 UR8, UPT, UPT, UR8, 0x24400, URZ ;  /* 0x0002440008087890 */ /* 0x000fe2000fffe0ff */
[----:B------:R1:W-:Y:S01]  /*1930*/  UTMALDG.3D [UR32], [UR26], desc[UR18] ;  /* 0x000012201a0075b4 */ /* 0x0003e20008011000 */
[----:B------:R-:W-:Y:S01]  /*1940*/  UMOV UR12, UR36 ;  /* 0x00000024000c7c82 */ /* 0x000fe20008000000 */
[----:B------:R-:W-:Y:S01]  /*1950*/  UMOV UR9, UR33 ;  /* 0x0000002100097c82 */ /* 0x000fe20008000000 */
[----:B------:R-:W-:Y:S01]  /*1960*/  UMOV UR10, UR34 ;  /* 0x00000022000a7c82 */ /* 0x000fe20008000000 */
[----:B------:R-:W-:Y:S01]  /*1970*/  UIADD3 UR16, UPT, UPT, UR16, 0x1, URZ ;  /* 0x0000000110107890 */ /* 0x000fe2000fffe0ff */
[----:B------:R-:W-:Y:S01]  /*1980*/  UMOV UR24, UR5 ;  /* 0x0000000500187c82 */ /* 0x000fe20008000000 */
[----:B------:R-:W-:Y:S02]  /*1990*/  UMOV UR17, UR6 ;  /* 0x0000000600117c82 */ /* 0x000fe40008000000 */
[----:B------:R1:W-:Y:S01]  /*19a0*/  UTMALDG.3D [UR8], [UR20], desc[UR18] ;  /* 0x00001208140075b4 */ /* 0x0003e20008011000 */
[----:B------:R-:W-:-:S09]  /*19b0*/  UISETP.NE.AND UP0, UPT, UR16, UR5, UPT ;  /* 0x000000051000728c */ /* 0x000fd2000bf05270 */
[----:B------:R-:W-:Y:S05]  /*19c0*/  BRA.U UP0, `(.L_x_25) ;  /* 0xfffffffd00607547 */ /* 0x000fea000b83ffff */
.L_x_20:
[----:B-1----:R-:W-:Y:S01]  /*19d0*/  ULEA UR8, UR6, UR4, 0x3 ;  /* 0x0000000406087291 */ /* 0x002fe2000f8e18ff */
[----:B------:R-:W-:Y:S01]  /*19e0*/  SHF.L.U32 R2, R15, 0x1f, RZ ;  /* 0x0000001f0f027819 */ /* 0x000fe200000006ff */
[----:B------:R-:W-:Y:S01]  /*19f0*/  @!P1 SYNCS.ARRIVE.TRANS64.A1T0 RZ, [UR4+0x98], RZ ;  /* 0x000098ffffff99a7 */ /* 0x000fe20008100004 */
[----:B------:R-:W-:-:S06]  /*1a00*/  UISETP.GT.AND UP0, UPT, UR15, UR14, UPT ;  /* 0x0000000e0f00728c */ /* 0x000fcc000bf04270 */
[----:B--2---:R1:W2:Y:S03]  /*1a10*/  SYNCS.PHASECHK.TRANS64.TRYWAIT P0, [UR8+0x40], R2 ;  /* 0x00004002ff0075a7 */ /* 0x0042a60008001108 */
[----:B------:R-:W-:Y:S05]  /*1a20*/  BRA.U !UP0, `(.L_x_26) ;  /* 0x0000000108ac7547 */ /* 0x000fea000b800000 */
[----:B------:R-:W-:Y:S01]  /*1a30*/  UIADD3 UR21, UPT, UPT, UR7, UR24, URZ ;  /* 0x0000001807157290 */ /* 0x000fe2000fffe0ff */
[----:B------:R-:W-:-:S11]  /*1a40*/  UMOV UR25, UR6 ;  /* 0x0000000600197c82 */ /* 0x000fd60008000000 */
.L_x_31:
[----:B-1----:R-:W-:Y:S01]  /*1a50*/  ULEA UR17, UR25, UR4, 0x3 ;  /* 0x0000000419117291 */ /* 0x002fe2000f8e18ff */
[----:B--2---:R-:W-:Y:S01]  /*1a60*/  @!P5 MOV R3, 0x6000 ;  /* 0x000060000003d802 */ /* 0x004fe20000000f00 */
[----:B--2---:R-:W-:Y:S10]  /*1a70*/  @P0 BRA `(.L_x_27) ;  /* 0x00000000000c0947 */ /* 0x004ff40003800000 */
[----:B------:R-:W-:-:S04]  /*1a80*/  SHF.L.U32 R5, R15, 0x1f, RZ ;  /* 0x0000001f0f057819 */ /* 0x000fc800000006ff */
[----:B------:R-:W2:Y:S02]  /*1a90*/  SYNCS.PHASECHK.TRANS64.TRYWAIT P0, [UR17+0x40], R5 ;  /* 0x00004005ff0075a7 */ /* 0x000ea40008001111 */
[----:B--2---:R-:W-:Y:S05]  /*1aa0*/  @!P0 BRA `(.L_x_28) ;  /* 0x0000005000d08947 */ /* 0x004fea0003800000 */
.L_x_27:
[----:B------:R2:W-:Y:S01]  /*1ab0*/  @!P5 SYNCS.ARRIVE.TRANS64 RZ, [UR17], R3 ;  /* 0x00000003ffffd9a7 */ /* 0x0005e20008000011 */
[----:B------:R-:W-:Y:S04]  /*1ac0*/  BSSY.RECONVERGENT B0, `(.L_x_29) ;  /* 0x0000003000007945 */ /* 0x000fe80003800200 */
[----:B------:R-:W-:Y:S05]  /*1ad0*/  @P4 BRA `(.L_x_30) ;  /* 0x0000000000044947 */ /* 0x000fea0003800000 */
[----:B------:R-:W-:Y:S05]  /*1ae0*/  BPT.TRAP 0x1 ;  /* 0x000000040000795c */ /* 0x000fea0000300000 */
.L_x_30:
[----:B------:R-:W-:Y:S05]  /*1af0*/  BSYNC.RECONVERGENT B0 ;  /* 0x0000000000007941 */ /* 0x000fea0003800200 */
.L_x_29:
        /* <DEDUP_REMOVED lines=10> */
[----:B------:R-:W-:Y:S01]  /*1ba0*/  UIADD3 UR16, UPT, UPT, UR16, 0x4400, URZ ;  /* 0x0000440010107890 */ /* 0x000fe2000fffe0ff */
[----:B-1----:R-:W-:Y:S01]  /*1bb0*/  SHF.L.U32 R2, R15, 0x1f, RZ ;  /* 0x0000001f0f027819 */ /* 0x002fe200000006ff */
[----:B------:R-:W-:Y:S02]  /*1bc0*/  UIADD3.X UR31, UPT, UPT, URZ, UR23, URZ, UP1, !UPT ;  /* 0x00000017ff1f7290 */ /* 0x000fe40008ffe4ff */
[----:B------:R-:W-:Y:S01]  /*1bd0*/  UIADD3.X UR29, UPT, UPT, URZ, UR23, URZ, UP0, !UPT ;  /* 0x00000017ff1d7290 */ /* 0x000fe200087fe4ff */
[----:B------:R1:W1:Y:S01]  /*1be0*/  SYNCS.PHASECHK.TRANS64.TRYWAIT P0, [UR8+0x40], R2 ;  /* 0x00004002ff0075a7 */ /* 0x0002620008001108 */
[----:B------:R-:W-:Y:S01]  /*1bf0*/  ULEA UR8, UR25, UR4, 0xd ;  /* 0x0000000419087291 */ /* 0x000fe2000f8e68ff */
[----:B------:R-:W-:Y:S01]  /*1c00*/  UMOV UR26, 0x0 ;  /* 0x00000000001a7882 */ /* 0x000fe20000000000 */
[----:B------:R-:W-:-:S02]  /*1c10*/  UMOV UR27, 0x10000000 ;  /* 0x10000000001b7882 */ /* 0x000fc40000000000 */
[----:B------:R-:W-:Y:S01]  /*1c20*/  UIADD3 UR8, UPT, UPT, UR8, 0x24400, URZ ;  /* 0x0002440008087890 */ /* 0x000fe2000fffe0ff */
[----:B------:R-:W-:Y:S01]  /*1c30*/  UMOV UR19, UR35 ;  /* 0x0000002300137c82 */ /* 0x000fe20008000000 */
[----:B------:R-:W-:Y:S01]  /*1c40*/  UMOV UR20, UR36 ;  /* 0x0000002400147c82 */ /* 0x000fe20008000000 */
[----:B------:R-:W-:Y:S01]  /*1c50*/  UMOV UR12, UR36 ;  /* 0x00000024000c7c82 */ /* 0x000fe20008000000 */
[----:B------:R-:W-:Y:S01]  /*1c60*/  UMOV UR9, UR17 ;  /* 0x0000001100097c82 */ /* 0x000fe20008000000 */
[----:B------:R-:W-:Y:S01]  /*1c70*/  UMOV UR10, UR18 ;  /* 0x00000012000a7c82 */ /* 0x000fe20008000000 */
[----:B------:R1:W-:Y:S01]  /*1c80*/  UTMALDG.3D [UR16], [UR30], desc[UR26] ;  /* 0x00001a101e0075b4 */ /* 0x0003e20008011000 */
[----:B------:R-:W-:Y:S01]  /*1c90*/  UIADD3 UR24, UPT, UPT, UR24, 0x1, URZ ;  /* 0x0000000118187890 */ /* 0x000fe2000fffe0ff */
[----:B------:R-:W-:-:S03]  /*1ca0*/  UMOV UR25, UR6 ;  /* 0x0000000600197c82 */ /* 0x000fc60008000000 */
[----:B------:R-:W-:Y:S01]  /*1cb0*/  UISETP.NE.AND UP0, UPT, UR24, UR21, UPT ;  /* 0x000000151800728c */ /* 0x000fe2000bf05270 */
[----:B------:R1:W-:Y:S08]  /*1cc0*/  UTMALDG.3D [UR8], [UR28], desc[UR26] ;  /* 0x00001a081c0075b4 */ /* 0x0003f00008011000 */
[----:B------:R-:W-:Y:S05]  /*1cd0*/  BRA.U UP0, `(.L_x_31) ;  /* 0xfffffffd005c7547 */ /* 0x000fea000b83ffff */
.L_x_26:
[----:B-1----:R-:W-:Y:S01]  /*1ce0*/  LEA R2, R14, UR4, 0x3 ;  /* 0x000000040e027c11 */ /* 0x002fe2000f8e18ff */
[----:B------:R-:W-:Y:S01]  /*1cf0*/  NOP ;  /* 0x0000000000007918 */ /* 0x000fe20000000000 */
[----:B--2---:R-:W-:Y:S02]  /*1d00*/  SHF.L.U32 R3, R12, 0x1f, RZ ;  /* 0x0000001f0c037819 */ /* 0x004fe400000006ff */
[----:B------:R-:W-:Y:S02]  /*1d10*/  LEA R4, R14, UR4, 0x4 ;  /* 0x000000040e047c11 */ /* 0x000fe4000f8e20ff */
[----:B------:R-:W1:Y:S02]  /*1d20*/  SYNCS.PHASECHK.TRANS64.TRYWAIT P0, [R2+URZ+0xa0], R3 ;  /* 0x0000a003020075a7 */ /* 0x000e6400080011ff */
[----:B-1----:R-:W-:Y:S05]  /*1d30*/  @!P0 BRA `(.L_x_32) ;  /* 0x0000005000448947 */ /* 0x002fea0003800000 */
.L_x_102:
[----:B------:R-:W2:Y:S01]  /*1d40*/  LDS.128 R4, [R4+0x130] ;  /* 0x0001300004047984 */ /* 0x000ea20000000c00 */
[----:B---3--:R-:W-:Y:S01]  /*1d50*/  ISETP.GE.AND P0, PT, R72, 0x1, PT ;  /* 0x000000014800780c */ /* 0x008fe20003f06270 */
[----:B-1----:R-:W-:Y:S01]  /*1d60*/  VIADD R2, R2, 0xb0 ;  /* 0x000000b002027836 */ /* 0x002fe20000000000 */
[----:B------:R-:W-:Y:S01]  /*1d70*/  @!PT LDS RZ, [RZ] ;  /* 0x00000000fffff984 */ /* 0x000fe20000000800 */
[----:B------:R-:W-:Y:S01]  /*1d80*/  @!PT LDS RZ, [RZ] ;  /* 0x00000000fffff984 */ /* 0x000fe20000000800 */
[----:B------:R-:W-:Y:S01]  /*1d90*/  @!PT LDS RZ, [RZ] ;  /* 0x00000000fffff984 */ /* 0x000fe20000000800 */
[----:B------:R-:W-:Y:S01]  /*1da0*/  @!PT LDS RZ, [RZ] ;  /* 0x00000000fffff984 */ /* 0x000fe20000000800 */
[----:B------:R1:W-:Y:S06]  /*1db0*/  MEMBAR.ALL.CTA ;  /* 0x0000000000007992 */ /* 0x0003ec0000008000 */
[----:B-1----:R-:W1:Y:S01]  /*1dc0*/  FENCE.VIEW.ASYNC.S ;  /* 0x00000000000073c6 */ /* 0x002e620000000000 */
[----:B------:R-:W-:-:S04]  /*1dd0*/  PRMT R2, RZ, 0x654, R2 ;  /* 0x00000654ff027816 */ /* 0x000fc80000000002 */
[----:B-1----:R1:W-:Y:S01]  /*1de0*/  SYNCS.ARRIVE.TRANS64.RED.A1T0 RZ, [R2+URZ], RZ ;  /* 0x000000ff02ff79a7 */ /* 0x0023e200081004ff */
[----:B--2---:R-:W-:-:S13]  /*1df0*/  LOP3.LUT P2, RZ, R6, 0x1, RZ, 0xc0, !PT ;  /* 0x0000000106ff7812 */ /* 0x004fda000784c0ff */
[----:B------:R-:W-:Y:S01]  /*1e00*/  @P2 SHF.R.U32.HI R3, RZ, 0x10, R5 ;  /* 0x00000010ff032819 */ /* 0x000fe20000011605 */
[----:B------:R-:W-:Y:S01]  /*1e10*/  VOTEU.ANY UP0, P2 ;  /* 0x0000000000ff7886 */ /* 0x000fe20001000100 */
[----:B------:R-:W-:Y:S02]  /*1e20*/  @P2 MOV R13, R4 ;  /* 0x00000004000d2202 */ /* 0x000fe40000000f00 */
[----:B------:R-:W-:Y:S02]  /*1e30*/  @P2 R2UR.BROADCAST UR8, R3 ;  /* 0x00000000030822ca */ /* 0x000fe400008e0000 */
[----:B------:R-:W-:-:S11]  /*1e40*/  @P2 LOP3.LUT R11, R5, 0xffff, RZ, 0xc0, !PT ;  /* 0x0000ffff050b2812 */ /* 0x000fd600078ec0ff */
[----:B------:R-:W-:Y:S01]  /*1e50*/  @UP0 UMOV UR36, UR8 ;  /* 0x0000000800240c82 */ /* 0x000fe20008000000 */
[----:B-1----:R-:W-:Y:S05]  /*1e60*/  @!P0 BRA `(.L_x_33) ;  /* 0x0000000000b88947 */ /* 0x002fea0003800000 */
[----:B------:R-:W4:Y:S01]  /*1e70*/  LDC.64 R4, c[0x0][0xb18] ;  /* 0x0002c600ff047b82 */ /* 0x000f220000000a00 */
[----:B------:R-:W-:-:S07]  /*1e80*/  ISETP.NE.AND P3, PT, R72, 0x1, PT ;  /* 0x000000014800780c */ /* 0x000fce0003f65270 */
[----:B------:R-:W1:Y:S08]  /*1e90*/  LDC.64 R6, c[0x0][0xb10] ;  /* 0x0002c400ff067b82 */ /* 0x000e700000000a00 */
[----:B------:R-:W2:Y:S08]  /*1ea0*/  LDC R16, c[0x0][0xb20] ;  /* 0x0002c800ff107b82 */ /* 0x000eb00000000800 */
[----:B------:R-:W3:Y:S01]  /*1eb0*/  LDC R18, c[0x0][0xb0c] ;  /* 0x0002c300ff127b82 */ /* 0x000ee20000000800 */
[----:B----4-:R-:W-:Y:S01]  /*1ec0*/  IMAD.HI.U32 R17, R0, R5, RZ ;  /* 0x0000000500117227 */ /* 0x010fe200078e00ff */
[----:B------:R-:W-:-:S03]  /*1ed0*/  ISETP.NE.AND P0, PT, R4, 0x1, PT ;  /* 0x000000010400780c */ /* 0x000fc60003f05270 */
[----:B------:R-:W-:-:S03]  /*1ee0*/  IMAD.HI.U32 R5, R11, R5, RZ ;  /* 0x000000050b057227 */ /* 0x000fc600078e00ff */
[----:B------:R-:W4:Y:S01]  /*1ef0*/  LDC.64 R2, c[0x0][0xb28] ;  /* 0x0002ca00ff027b82 */ /* 0x000f220000000a00 */
[----:B-1----:R-:W-:-:S04]  /*1f00*/  IMAD.HI.U32 R20, R9, R6, RZ ;  /* 0x0000000609147227 */ /* 0x002fc800078e00ff */
[----:B------:R-:W-:Y:S01]  /*1f10*/  IMAD.HI.U32 R22, R13, R6, RZ ;  /* 0x000000060d167227 */ /* 0x000fe200078e00ff */
[----:B------:R-:W-:Y:S02]  /*1f20*/  SHF.R.U32.HI R20, RZ, R7, R20 ;  /* 0x00000007ff147219 */ /* 0x000fe40000011614 */
[-C--:B--2---:R-:W-:Y:S02]  /*1f30*/  SHF.R.U32.HI R17, RZ, R16.reuse, R17 ;  /* 0x00000010ff117219 */ /* 0x084fe40000011611 */
[----:B------:R-:W-:Y:S02]  /*1f40*/  SHF.R.U32.HI R16, RZ, R16, R5 ;  /* 0x00000010ff107219 */ /* 0x000fe40000011605 */
[----:B------:R-:W-:Y:S02]  /*1f50*/  SEL R17, R0, R17, !P0 ;  /* 0x0000001100117207 */ /* 0x000fe40004000000 */
[----:B------:R-:W-:Y:S02]  /*1f60*/  SHF.R.U32.HI R22, RZ, R7, R22 ;  /* 0x00000007ff167219 */ /* 0x000fe40000011616 */
[----:B---3--:R-:W-:-:S02]  /*1f70*/  ISETP.NE.AND P1, PT, R18, 0x1, PT ;  /* 0x000000011200780c */ /* 0x008fc40003f25270 */
[----:B------:R-:W-:Y:S02]  /*1f80*/  SEL R5, R11, R16, !P0 ;  /* 0x000000100b057207 */ /* 0x000fe40004000000 */
[----:B------:R-:W-:Y:S02]  /*1f90*/  SEL R19, R9, R20, !P1 ;  /* 0x0000001409137207 */ /* 0x000fe40004800000 */
[----:B------:R-:W-:Y:S01]  /*1fa0*/  SEL R7, R13, R22, !P1 ;  /* 0x000000160d077207 */ /* 0x000fe20004800000 */
[----:B----4-:R-:W-:-:S04]  /*1fb0*/  IMAD.HI.U32 R20, R17, R2, RZ ;  /* 0x0000000211147227 */ /* 0x010fc800078e00ff */
        /* <DEDUP_REMOVED lines=10> */
[----:B------:R-:W-:-:S04]  /*2060*/  @!P0 IMAD.HI.U32 R16, R7, R2, RZ ;  /* 0x0000000207108227 */ /* 0x000fc800078e00ff */
[----:B------:R-:W-:Y:S01]  /*2070*/  IMAD.MOV R2, RZ, RZ, -R6 ;  /* 0x000000ffff027224 */ /* 0x000fe200078e0a06 */
[----:B------:R-:W-:-:S03]  /*2080*/  @!P0 SHF.R.U32.HI R16, RZ, R3, R16 ;  /* 0x00000003ff108219 */ /* 0x000fc60000011610 */
[----:B------:R-:W-:Y:S01]  /*2090*/  IMAD R2, R72, R2, R5 ;  /* 0x0000000248027224 */ /* 0x000fe200078e0205 */
        /* <DEDUP_REMOVED lines=11> */
.L_x_33:
[----:B------:R-:W1:Y:S02]  /*2150*/  LDCU UR8, c[0x0][0xb30] ;  /* 0x00016600ff0877ac */ /* 0x000e640008000800 */
[----:B-1----:R-:W-:-:S09]  /*2160*/  UISETP.NE.AND UP0, UPT, UR8, 0x1, UPT ;  /* 0x000000010800788c */ /* 0x002fd2000bf05270 */
[----:B------:R-:W-:Y:S05]  /*2170*/  BRA.U UP0, `(.L_x_34) ;  /* 0x0000000100407547 */ /* 0x000fea000b800000 */
[----:B------:R-:W1:Y:S08]  /*2180*/  LDC.64 R4, c[0x0][0xb10] ;  /* 0x0002c400ff047b82 */ /* 0x000e700000000a00 */
[----:B------:R-:W2:Y:S08]  /*2190*/  LDC.64 R2, c[0x0][0xb18] ;  /* 0x0002c600ff027b82 */ /* 0x000eb00000000a00 */
[----:B------:R-:W3:Y:S08]  /*21a0*/  LDC R6, c[0x0][0xb20] ;  /* 0x0002c800ff067b82 */ /* 0x000ef00000000800 */
[----:B------:R-:W4:Y:S01]  /*21b0*/  LDC R16, c[0x0][0xb0c] ;  /* 0x0002c300ff107b82 */ /* 0x000f220000000800 */
[----:B-1----:R-:W-:-:S05]  /*21c0*/  IMAD.HI.U32 R4, R13, R4, RZ ;  /* 0x000000040d047227 */ /* 0x002fca00078e00ff */
[----:B------:R-:W-:Y:S01]  /*21d0*/  SHF.R.U32.HI R4, RZ, R5, R4 ;  /* 0x00000005ff047219 */ /* 0x000fe20000011604 */
[----:B--2---:R-:W-:Y:S01]  /*21e0*/  IMAD.HI.U32 R3, R11, R3, RZ ;  /* 0x000000030b037227 */ /* 0x004fe200078e00ff */
[----:B------:R-:W-:-:S04]  /*21f0*/  ISETP.NE.AND P0, PT, R2, 0x1, PT ;  /* 0x000000010200780c */ /* 0x000fc80003f05270 */
[----:B---3--:R-:W-:-:S04]  /*2200*/  SHF.R.U32.HI R6, RZ, R6, R3 ;  /* 0x00000006ff067219 */ /* 0x008fc80000011603 */
[----:B------:R-:W-:Y:S02]  /*2210*/  SEL R3, R11, R6, !P0 ;  /* 0x000000060b037207 */ /* 0x000fe40004000000 */
[----:B----4-:R-:W-:-:S04]  /*2220*/  ISETP.NE.AND P1, PT, R16, 0x1, PT ;  /* 0x000000011000780c */ /* 0x010fc80003f25270 */
[----:B------:R-:W-:-:S05]  /*2230*/  SEL R4, R13, R4, !P1 ;  /* 0x000000040d047207 */ /* 0x000fca0004800000 */
[----:B------:R-:W-:Y:S02]  /*2240*/  IMAD.IADD R5, R3, 0x1, -R4 ;  /* 0x0000000103057824 */ /* 0x000fe400078e0a04 */
[----:B------:R-:W-:Y:S02]  /*2250*/  IMAD.IADD R3, R4, 0x1, -R3 ;  /* 0x0000000104037824 */ /* 0x000fe400078e0a03 */
[----:B------:R-:W-:Y:S02]  /*2260*/  IMAD R13, R5, R16, R13 ;  /* 0x00000010050d7224 */ /* 0x000fe400078e020d */
[----:B------:R-:W-:-:S07]  /*2270*/  IMAD R11, R3, R2, R11 ;  /* 0x00000002030b7224 */ /* 0x000fce00078e020b */
.L_x_34:
[----:B------:R-:W-:Y:S01]  /*2280*/  VIADD R14, R14, 0x1 ;  /* 0x000000010e0e7836 */ /* 0x000fe20000000000 */
[----:B------:R-:W-:Y:S01]  /*2290*/  PLOP3.LUT P1, PT, PT, PT, PT, 0x80, 0x8 ;  /* 0x000000000008781c */ /* 0x000fe20003f2f070 */
[----:B------:R-:W-:Y:S02]  /*22a0*/  IMAD.IADD R167, R13, 0x1, R166 ;  /* 0x000000010da77824 */ /* 0x000fe400078e02a6 */
[----:B------:R-:W-:Y:S01]  /*22b0*/  IMAD.IADD R165, R11, 0x1, R164 ;  /* 0x000000010ba57824 */ /* 0x000fe200078e02a4 */
[----:B------:R-:W-:-:S04]  /*22c0*/  ISETP.NE.AND P0, PT, R14, 0x2, PT ;  /* 0x000000020e00780c */ /* 0x000fc80003f05270 */
[----:B------:R-:W-:Y:S02]  /*22d0*/  SEL R3, RZ, 0x1, P0 ;  /* 0x00000001ff037807 */ /* 0x000fe40000000000 */
[----:B------:R-:W-:Y:S02]  /*22e0*/  SEL R14, R14, RZ, P0 ;  /* 0x000000ff0e0e7207 */ /* 0x000fe40000000000 */
[----:B------:R-:W-:Y:S01]  /*22f0*/  LOP3.LUT R12, R12, R3, RZ, 0x3c, !PT ;  /* 0x000000030c0c7212 */ /* 0x000fe200078e3cff */
[----:B------:R-:W-:Y:S06]  /*2300*/  @P2 BRA `(.L_x_35) ;  /* 0xfffffff000982947 */ /* 0x000fec000383ffff */
[----:B------:R-:W-:Y:S01]  /*2310*/  UIADD3 UR4, UPT, UPT, UR4, 0x40, URZ ;  /* 0x0000004004047890 */ /* 0x000fe2000fffe0ff */
[----:B------:R-:W-:-:S03]  /*2320*/  SHF.L.U32 R3, R15, 0x1f, RZ ;  /* 0x0000001f0f037819 */ /* 0x000fc600000006ff */
[----:B------:R-:W-:-:S09]  /*2330*/  ULEA UR5, UR6, UR4, 0x3 ;  /* 0x0000000406057291 */ /* 0x000fd2000f8e18ff */
[----:B------:R-:W1:Y:S02]  /*2340*/  SYNCS.PHASECHK.TRANS64.TRYWAIT P0, [UR5], R3 ;  /* 0x00000003ff0075a7 */ /* 0x000e640008001105 */
[----:B-1----:R-:W-:Y:S05]  /*2350*/  @!P0 BRA `(.L_x_36) ;  /* 0x0000004800d08947 */ /* 0x002fea0003800000 */
.L_x_104:
[----:B------:R-:W-:-:S04]  /*2360*/  UIADD3 UR6, UPT, UPT, UR6, 0x1, URZ ;  /* 0x0000000106067890 */ /* 0x000fc8000fffe0ff */
[----:B------:R-:W-:-:S04]  /*2370*/  UISETP.NE.AND UP0, UPT, UR6, 0x8, UPT ;  /* 0x000000080600788c */ /* 0x000fc8000bf05270 */
[----:B------:R-:W-:Y:S02]  /*2380*/  USEL UR7, URZ, 0x1, UP0 ;  /* 0x00000001ff077887 */ /* 0x000fe40008000000 */
[----:B------:R-:W-:-:S04]  /*2390*/  USEL UR6, UR6, URZ, UP0 ;  /* 0x000000ff06067287 */ /* 0x000fc80008000000 */
[----:B------:R-:W-:Y:S01]  /*23a0*/  ULEA UR5, UR6, UR4, 0x3 ;  /* 0x0000000406057291 */ /* 0x000fe2000f8e18ff */
[----:B------:R-:W-:-:S04]  /*23b0*/  LOP3.LUT R2, R15, UR7, RZ, 0x3c, !PT ;  /* 0x000000070f027c12 */ /* 0x000fc8000f8e3cff */
[----:B-1----:R-:W-:-:S04]  /*23c0*/  SHF.L.U32 R3, R2, 0x1f, RZ ;  /* 0x0000001f02037819 */ /* 0x002fc800000006ff */
[----:B------:R-:W1:Y:S02]  /*23d0*/  SYNCS.PHASECHK.TRANS64.TRYWAIT P0, [UR5], R3 ;  /* 0x00000003ff0075a7 */ /* 0x000e640008001105 */
[----:B-1----:R-:W-:Y:S05]  /*23e0*/  @!P0 BRA `(.L_x_37) ;  /* 0x0000004800c48947 */ /* 0x002fea0003800000 */
.L_x_106:
        /* <DEDUP_REMOVED lines=9> */
.L_x_108:
        /* <DEDUP_REMOVED lines=9> */
.L_x_110:
        /* <DEDUP_REMOVED lines=9> */
.L_x_112:
        /* <DEDUP_REMOVED lines=9> */
.L_x_114:
        /* <DEDUP_REMOVED lines=9> */
.L_x_116:
[----:B------:R-:W-:-:S04]  /*26c0*/  UIADD3 UR6, UPT, UPT, UR6, 0x1, URZ ;  /* 0x0000000106067890 */ /* 0x000fc8000fffe0ff */
[----:B------:R-:W-:-:S04]  /*26d0*/  UISETP.NE.AND UP0, UPT, UR6, 0x8, UPT ;  /* 0x000000080600788c */ /* 0x000fc8000bf05270 */
[----:B------:R-:W-:Y:S02]  /*26e0*/  USEL UR5, URZ, 0x1, UP0 ;  /* 0x00000001ff057887 */ /* 0x000fe40008000000 */
[----:B------:R-:W-:-:S04]  /*26f0*/  USEL UR6, UR6, URZ, UP0 ;  /* 0x000000ff06067287 */ /* 0x000fc80008000000 */
[----:B------:R-:W-:Y:S01]  /*2700*/  ULEA UR6, UR6, UR4, 0x3 ;  /* 0x0000000406067291 */ /* 0x000fe2000f8e18ff */
[----:B-1----:R-:W-:-:S04]  /*2710*/  LOP3.LUT R3, R2, UR5, RZ, 0x3c, !PT ;  /* 0x0000000502037c12 */ /* 0x002fc8000f8e3cff */
[----:B------:R-:W-:Y:S01]  /*2720*/  SHF.L.U32 R3, R3, 0x1f, RZ ;  /* 0x0000001f03037819 */ /* 0x000fe200000006ff */
[----:B----4-:R-:W-:-:S07]  /*2730*/  IMAD.U32 R0, RZ, RZ, UR6 ;  /* 0x00000006ff007e24 */ /* 0x010fce000f8e00ff */
.L_x_43:
[----:B-1----:R1:W2:Y:S02]  /*2740*/  SYNCS.PHASECHK.TRANS64.TRYWAIT P0, [R0+URZ], R3 ;  /* 0x00000003000075a7 */ /* 0x0022a400080011ff */
[----:B--2---:R-:W-:Y:S05]  /*2750*/  @!P0 NANOSLEEP.SYNCS 0x989680 ;  /* 0x009896800000895d */ /* 0x004fea0003900000 */
[----:B------:R-:W2:Y:S02]  /*2760*/  @!P0 SYNCS.PHASECHK.TRANS64 P0, [R0+URZ], R3 ;  /* 0x00000003000085a7 */ /* 0x000ea400080010ff */
[----:B--2---:R-:W-:Y:S05]  /*2770*/  @P0 EXIT ;  /* 0x000000000000094d */ /* 0x004fea0003800000 */
[----:B------:R-:W-:Y:S05]  /*2780*/  BRA `(.L_x_43) ;  /* 0xfffffffc00ec7947 */ /* 0x000fea000383ffff */
.L_x_17:
[----:B------:R-:W-:-:S04]  /*2790*/  UISETP.NE.AND UP1, UPT, UR37, URZ, UPT ;  /* 0x000000ff2500728c */ /* 0x000fc8000bf25270 */
[----:B------:R-:W-:-:S09]  /*27a0*/  UISETP.NE.OR UP1, UPT, UR8, 0x1, UP1 ;  /* 0x000000010800788c */ /* 0x000fd20008f25670 */
[----:B------:R-:W-:Y:S05]  /*27b0*/  BRA.U UP1, `(.L_x_44) ;  /* 0x0000000501487547 */ /* 0x000fea000b800000 */
[----:B------:R-:W-:Y:S01]  /*27c0*/  ISETP.NE.AND P2, PT, R2, RZ, PT ;  /* 0x000000ff0200720c */ /* 0x000fe20003f45270 */
[----:B------:R-:W-:Y:S01]  /*27d0*/  IMAD.MOV.U32 R12, RZ, RZ, 0x1 ;  /* 0x00000001ff0c7424 */ /* 0x000fe200078e00ff */
[----:B------:R-:W-:Y:S02]  /*27e0*/  CS2R R10, SRZ ;  /* 0x00000000000a7805 */ /* 0x000fe4000001ff00 */
[----:B------:R-:W-:Y:S01]  /*27f0*/  CS2R R8, SRZ ;  /* 0x0000000000087805 */ /* 0x000fe2000001ff00 */
[----:B------:R-:W-:Y:S01]  /*2800*/  UMOV UR4, 0x400 ;  /* 0x0000040000047882 */ /* 0x000fe20000000000 */
[----:B------:R-:W-:Y:S01]  /*2810*/  UMOV UR6, URZ ;  /* 0x000000ff00067c82 */ /* 0x000fe20008000000 */
[----:B------:R-:W-:-:S12]  /*2820*/  ULEA UR37, UR37, UR4, 0x18 ;  /* 0x0000000425257291 */ /* 0x000fd8000f8ec0ff */
.L_x_48:
[----:B------:R-:W-:Y:S02]  /*2830*/  LEA R0, R8, UR37, 0x3 ;  /* 0x0000002508007c11 */ /* 0x000fe4000f8e18ff */
[----:B------:R-:W-:-:S03]  /*2840*/  SHF.L.U32 R5, R9, 0x1f, RZ ;  /* 0x0000001f09057819 */ /* 0x000fc600000006ff */
[----:B------:R-:W-:Y:S01]  /*2850*/  VIADD R4, R0, 0x110 ;  /* 0x0000011000047836 */ /* 0x000fe20000000000 */
[----:B------:R-:W1:Y:S02]  /*2860*/  SYNCS.PHASECHK.TRANS64.TRYWAIT P0, [R0+URZ+0x100], R5 ;  /* 0x00010005000075a7 */ /* 0x000e6400080011ff */
[----:B-1----:R-:W-:Y:S05]  /*2870*/  @!P0 BRA `(.L_x_45) ;  /* 0x0000004800308947 */ /* 0x002fea0003800000 */
.L_x_117:
[----:B------:R-:W-:Y:S01]  /*2880*/  ULEA UR5, UR6, UR37, 0x3 ;  /* 0x0000002506057291 */ /* 0x000fe2000f8e18ff */
[----:B------:R-:W-:Y:S02]  /*2890*/  PRMT R4, RZ, 0x654, R4 ;  /* 0x00000654ff047816 */ /* 0x000fe40000000004 */
[----:B-1----:R-:W-:Y:S01]  /*28a0*/  SHF.L.U32 R5, R12, 0x1f, RZ ;  /* 0x0000001f0c057819 */ /* 0x002fe200000006ff */
[----:B------:R-:W-:Y:S01]  /*28b0*/  UIADD3 UR4, UPT, UPT, UR5, 0xa0, URZ ;  /* 0x000000a005047890 */ /* 0x000fe2000fffe0ff */
[----:B------:R1:W-:Y:S05]  /*28c0*/  SYNCS.ARRIVE.TRANS64.RED.A1T0 RZ, [R4+URZ], RZ ;  /* 0x000000ff04ff79a7 */ /* 0x0003ea00081004ff */
[----:B------:R-:W-:Y:S01]  /*28d0*/  IMAD.U32 R7, RZ, RZ, UR4 ;  /* 0x00000004ff077e24 */ /* 0x000fe2000f8e00ff */
[----:B------:R-:W2:Y:S04]  /*28e0*/  SYNCS.PHASECHK.TRANS64.TRYWAIT P0, [UR5+0xb0], R5 ;  /* 0x0000b005ff0075a7 */ /* 0x000ea80008001105 */
[----:B------:R-:W-:Y:S01]  /*28f0*/  PRMT R6, R2, 0x654, R7 ;  /* 0x0000065402067816 */ /* 0x000fe20000000007 */
[----:B-1----:R-:W-:Y:S01]  /*2900*/  @!P2 IMAD.MOV.U32 R4, RZ, RZ, 0x10 ;  /* 0x00000010ff04a424 */ /* 0x002fe200078e00ff */
[----:B--2---:R-:W-:Y:S06]  /*2910*/  @!P0 BRA `(.L_x_46) ;  /* 0x00000048001c8947 */ /* 0x004fec0003800000 */
.L_x_119:
[----:B------:R-:W-:Y:S01]  /*2920*/  ULEA UR4, UR6, UR37, 0x4 ;  /* 0x0000002506047291 */ /* 0x000fe2000f8e20ff */
[----:B------:R-:W-:Y:S01]  /*2930*/  SEL R3, R6, R3, !P2 ;  /* 0x0000000306037207 */ /* 0x000fe20005000000 */
[----:B------:R-:W-:Y:S01]  /*2940*/  UIADD3 UR5, UPT, UPT, UR5, 0xa0, URZ ;  /* 0x000000a005057890 */ /* 0x000fe2000fffe0ff */
[----:B-1----:R-:W-:Y:S01]  /*2950*/  LEA R0, R11, UR37, 0x3 ;  /* 0x000000250b007c11 */ /* 0x002fe2000f8e18ff */
[----:B------:R-:W-:Y:S01]  /*2960*/  UIADD3 UR4, UPT, UPT, UR4, 0x130, URZ ;  /* 0x0000013004047890 */ /* 0x000fe2000fffe0ff */
[----:B------:R-:W-:Y:S01]  /*2970*/  SHF.L.U32 R5, R10, 0x1f, RZ ;  /* 0x0000001f0a057819 */ /* 0x000fe200000006ff */
[----:B------:R1:W-:Y:S01]  /*2980*/  @!P2 SYNCS.ARRIVE.TRANS64.RED RZ, [R3+URZ], R4 ;  /* 0x0000000403ffa9a7 */ /* 0x0003e200080004ff */
[----:B------:R-:W-:Y:S01]  /*2990*/  UIADD3 UR6, UPT, UPT, UR6, 0x1, URZ ;  /* 0x0000000106067890 */ /* 0x000fe2000fffe0ff */
[----:B------:R-:W-:-:S03]  /*29a0*/  VIADD R8, R8, 0x1 ;  /* 0x0000000108087836 */ /* 0x000fc60000000000 */
[----:B------:R-:W-:Y:S02]  /*29b0*/  UISETP.NE.AND UP0, UPT, UR6, 0x2, UPT ;  /* 0x000000020600788c */ /* 0x000fe4000bf05270 */
[----:B------:R-:W-:Y:S06]  /*29c0*/  UGETNEXTWORKID.BROADCAST [UR4], [UR5] ;  /* 0x00000000040073ca */ /* 0x000fec0008000100 */
[----:B------:R-:W-:Y:S01]  /*29d0*/  USEL UR4, URZ, 0x1, UP0 ;  /* 0x00000001ff047887 */ /* 0x000fe20008000000 */
[----:B------:R-:W-:Y:S01]  /*29e0*/  ISETP.NE.AND P0, PT, R8, 0x2, PT ;  /* 0x000000020800780c */ /* 0x000fe20003f05270 */
[----:B------:R-:W-:Y:S01]  /*29f0*/  USEL UR6, UR6, URZ, UP0 ;  /* 0x000000ff06067287 */ /* 0x000fe20008000000 */
[----:B------:R-:W2:Y:S03]  /*2a00*/  SYNCS.PHASECHK.TRANS64.TRYWAIT P1, [R0+URZ+0xa0], R5 ;  /* 0x0000a005000075a7 */ /* 0x000ea600080211ff */
[----:B------:R-:W-:Y:S01]  /*2a10*/  LOP3.LUT R12, R12, UR4, RZ, 0x3c, !PT ;  /* 0x000000040c0c7c12 */ /* 0x000fe2000f8e3cff */
[----:B-12---:R-:W-:Y:S07]  /*2a20*/  @!P1 BRA `(.L_x_47) ;  /* 0x0000004400f09947 */ /* 0x006fee0003800000 */
.L_x_120:
[C---:B------:R-:W-:Y:S01]  /*2a30*/  LEA R4, R11.reuse, UR37, 0x4 ;  /* 0x000000250b047c11 */ /* 0x040fe2000f8e20ff */
[----:B-1----:R-:W-:Y:S01]  /*2a40*/  VIADD R0, R0, 0xb0 ;  /* 0x000000b000007836 */ /* 0x002fe20000000000 */
[----:B------:R-:W-:Y:S01]  /*2a50*/  SEL R8, R8, RZ, P0 ;  /* 0x000000ff08087207 */ /* 0x000fe20000000000 */
[----:B------:R-:W-:-:S03]  /*2a60*/  VIADD R11, R11, 0x1 ;  /* 0x000000010b0b7836 */ /* 0x000fc60000000000 */
[----:B------:R-:W1:Y:S01]  /*2a70*/  LDS.128 R4, [R4+0x130] ;  /* 0x0001300004047984 */ /* 0x000e620000000c00 */
[----:B------:R-:W-:Y:S02]  /*2a80*/  PRMT R0, RZ, 0x654, R0 ;  /* 0x00000654ff007816 */ /* 0x000fe40000000000 */
[C---:B------:R-:W-:Y:S01]  /*2a90*/  ISETP.NE.AND P1, PT, R11.reuse, 0x2, PT ;  /* 0x000000020b00780c */ /* 0x040fe20003f25270 */
[----:B------:R-:W-:Y:S01]  /*2aa0*/  @!PT LDS RZ, [RZ] ;  /* 0x00000000fffff984 */ /* 0x000fe20000000800 */
[----:B------:R-:W-:Y:S01]  /*2ab0*/  @!PT LDS RZ, [RZ] ;  /* 0x00000000fffff984 */ /* 0x000fe20000000800 */
[----:B------:R-:W-:Y:S01]  /*2ac0*/  @!PT LDS RZ, [RZ] ;  /* 0x00000000fffff984 */ /* 0x000fe20000000800 */
[----:B------:R-:W-:Y:S01]  /*2ad0*/  @!PT LDS RZ, [RZ] ;  /* 0x00000000fffff984 */ /* 0x000fe20000000800 */
[----:B------:R2:W-:Y:S06]  /*2ae0*/  MEMBAR.ALL.CTA ;  /* 0x0000000000007992 */ /* 0x0005ec0000008000 */
[----:B--2---:R-:W2:Y:S01]  /*2af0*/  FENCE.VIEW.ASYNC.S ;  /* 0x00000000000073c6 */ /* 0x004ea20000000000 */
[----:B------:R-:W-:Y:S01]  /*2b00*/  SEL R11, R11, RZ, P1 ;  /* 0x000000ff0b0b7207 */ /* 0x000fe20000800000 */
[----:B--2---:R2:W-:Y:S01]  /*2b10*/  SYNCS.ARRIVE.TRANS64.RED.A1T0 RZ, [R0+URZ], RZ ;  /* 0x000000ff00ff79a7 */ /* 0x0045e200081004ff */
[----:B-1----:R-:W-:-:S02]  /*2b20*/  LOP3.LUT P3, RZ, R6, 0x1, RZ, 0xc0, !PT ;  /* 0x0000000106ff7812 */ /* 0x002fc4000786c0ff */
[----:B------:R-:W-:-:S04]  /*2b30*/  SEL R5, RZ, 0x1, P1 ;  /* 0x00000001ff057807 */ /* 0x000fc80000800000 */
[----:B------:R-:W-:Y:S02]  /*2b40*/  LOP3.LUT R10, R10, R5, RZ, 0x3c, !PT ;  /* 0x000000050a0a7212 */ /* 0x000fe400078e3cff */
[----:B--2---:R-:W-:-:S04]  /*2b50*/  SEL R0, RZ, 0x1, P0 ;  /* 0x00000001ff007807 */ /* 0x004fc80000000000 */
[----:B------:R-:W-:Y:S01]  /*2b60*/  LOP3.LUT R9, R9, R0, RZ, 0x3c, !PT ;  /* 0x0000000009097212 */ /* 0x000fe200078e3cff */
[----:B------:R-:W-:Y:S06]  /*2b70*/  @P3 BRA `(.L_x_48) ;  /* 0xfffffffc002c3947 */ /* 0x000fec000383ffff */
[----:B------:R-:W-:Y:S01]  /*2b80*/  ULEA UR5, UR6, UR37, 0x3 ;  /* 0x0000002506057291 */ /* 0x000fe2000f8e18ff */
[----:B------:R-:W-:-:S08]  /*2b90*/  SHF.L.U32 R3, R12, 0x1f, RZ ;  /* 0x0000001f0c037819 */ /* 0x000fd000000006ff */
[----:B------:R-:W1:Y:S02]  /*2ba0*/  SYNCS.PHASECHK.TRANS64 P0, [UR5+0xb0], R3 ;  /* 0x0000b003ff0075a7 */ /* 0x000e640008001005 */
[----:B-1----:R-:W-:Y:S05]  /*2bb0*/  @P0 BRA `(.L_x_49) ;  /* 0x0000000000080947 */ /* 0x002fea0003800000 */
[----:B------:R-:W1:Y:S02]  /*2bc0*/  SYNCS.PHASECHK.TRANS64.TRYWAIT P0, [UR5+0xb0], R3 ;  /* 0x0000b003ff0075a7 */ /* 0x000e640008001105 */
[----:B-1----:R-:W-:Y:S05]  /*2bd0*/  @!P0 BRA `(.L_x_50) ;  /* 0x0000004400988947 */ /* 0x002fea0003800000 */
.L_x_49:
[----:B------:R-:W-:-:S04]  /*2be0*/  UIADD3 UR4, UPT, UPT, UR6, 0x1, URZ ;  /* 0x0000000106047890 */ /* 0x000fc8000fffe0ff */
[----:B------:R-:W-:-:S04]  /*2bf0*/  UISETP.NE.AND UP0, UPT, UR4, 0x2, UPT ;  /* 0x000000020400788c */ /* 0x000fc8000bf05270 */
[----:B------:R-:W-:Y:S02]  /*2c00*/  USEL UR7, URZ, 0x1, UP0 ;  /* 0x00000001ff077887 */ /* 0x000fe40008000000 */
[----:B------:R-:W-:-:S04]  /*2c10*/  USEL UR4, UR4, URZ, UP0 ;  /* 0x000000ff04047287 */ /* 0x000fc80008000000 */
[----:B------:R-:W-:Y:S01]  /*2c20*/  ULEA UR4, UR4, UR37, 0x3 ;  /* 0x0000002504047291 */ /* 0x000fe2000f8e18ff */
[----:B-1----:R-:W-:-:S04]  /*2c30*/  LOP3.LUT R3, R12, UR7, RZ, 0x3c, !PT ;  /* 0x000000070c037c12 */ /* 0x002fc8000f8e3cff */
[----:B------:R-:W-:-:S04]  /*2c40*/  SHF.L.U32 R0, R3, 0x1f, RZ ;  /* 0x0000001f03007819 */ /* 0x000fc800000006ff */
[----:B------:R-:W1:Y:S02]  /*2c50*/  SYNCS.PHASECHK.TRANS64 P0, [UR4+0xb0], R0 ;  /* 0x0000b000ff0075a7 */ /* 0x000e640008001004 */
[----:B-1----:R-:W-:Y:S05]  /*2c60*/  @P0 EXIT ;  /* 0x000000000000094d */ /* 0x002fea0003800000 */
[----:B------:R-:W-:Y:S02]  /*2c70*/  SHF.L.U32 R3, R3, 0x1f, RZ ;  /* 0x0000001f03037819 */ /* 0x000fe400000006ff */
[----:B------:R-:W-:-:S07]  /*2c80*/  MOV R0, UR4 ;  /* 0x0000000400007c02 */ /* 0x000fce0008000f00 */
.L_x_51:
[----:B-1----:R1:W2:Y:S02]  /*2c90*/  SYNCS.PHASECHK.TRANS64.TRYWAIT P0, [R0+URZ+0xb0], R3 ;  /* 0x0000b003000075a7 */ /* 0x0022a400080011ff */
[----:B--2---:R-:W-:Y:S05]  /*2ca0*/  @!P0 NANOSLEEP.SYNCS 0x989680 ;  /* 0x009896800000895d */ /* 0x004fea0003900000 */
[----:B------:R-:W2:Y:S02]  /*2cb0*/  @!P0 SYNCS.PHASECHK.TRANS64 P0, [R0+URZ+0xb0], R3 ;  /* 0x0000b003000085a7 */ /* 0x000ea400080010ff */
[----:B--2---:R-:W-:Y:S05]  /*2cc0*/  @P0 EXIT ;  /* 0x000000000000094d */ /* 0x004fea0003800000 */
[----:B------:R-:W-:Y:S05]  /*2cd0*/  BRA `(.L_x_51) ;  /* 0xfffffffc00ec7947 */ /* 0x000fea000383ffff */
.L_x_44:
[----:B------:R-:W-:-:S09]  /*2ce0*/  UISETP.NE.AND UP1, UPT, UR8, URZ, UPT ;  /* 0x000000ff0800728c */ /* 0x000fd2000bf25270 */
[----:B------:R-:W-:Y:S05]  /*2cf0*/  BRA.U UP1, `(.L_x_52) ;  /* 0x0000000d01b47547 */ /* 0x000fea000b800000 */
[----:B------:R-:W-:Y:S01]  /*2d00*/  UMOV UR4, 0x40 ;  /* 0x0000004000047882 */ /* 0x000fe20000000000 */
[----:B------:R-:W-:Y:S01]  /*2d10*/  NOP ;  /* 0x0000000000007918 */ /* 0x000fe20000000000 */
[----:B------:R-:W-:Y:S01]  /*2d20*/  ULEA UR4, UR37, UR4, 0x18 ;  /* 0x0000000425047291 */ /* 0x000fe2000f8ec0ff */
[----:B------:R-:W-:Y:S02]  /*2d30*/  UMOV UR5, 0x400 ;  /* 0x0000040000057882 */ /* 0x000fe40000000000 */
[----:B------:R-:W-:-:S06]  /*2d40*/  ULEA UR37, UR37, UR5, 0x18 ;  /* 0x0000000525257291 */ /* 0x000fcc000f8ec0ff */
[----:B------:R-:W1:Y:S02]  /*2d50*/  LDS.U8 R0, [UR4+0x1c] ;  /* 0x00001c04ff007984 */ /* 0x000e640008000000 */
[----:B-1----:R-:W-:-:S13]  /*2d60*/  ISETP.NE.AND P0, PT, R0, RZ, PT ;  /* 0x000000ff0000720c */ /* 0x002fda0003f05270 */
[----:B------:R-:W-:Y:S05]  /*2d70*/  @P0 BRA `(.L_x_53) ;  /* 0x0000000000580947 */ /* 0x000fea0003800000 */
[----:B------:R-:W-:-:S13]  /*2d80*/  ELECT P0, URZ, PT ;  /* 0x0000000000ff782f */ /* 0x000fda0003800000 */
[----:B------:R-:W-:Y:S05]  /*2d90*/  @!P0 BRA `(.L_x_54) ;  /* 0x0000000000608947 */ /* 0x000fea0003800000 */
[----:B------:R-:W-:Y:S01]  /*2da0*/  UMOV UR5, 0x10 ;  /* 0x0000001000057882 */ /* 0x000fe20000000000 */
[----:B------:R-:W-:Y:S01]  /*2db0*/  HFMA2 R0, -RZ, RZ, 0, 5.9604644775390625e-08 ;  /* 0x00000001ff007431 */ /* 0x000fe200000001ff */
[----:B------:R-:W-:-:S03]  /*2dc0*/  MOV R2, 0xffff ;  /* 0x0000ffff00027802 */ /* 0x000fc60000000f00 */
[----:B------:R-:W-:Y:S04]  /*2dd0*/  DEPBAR.LE SB1, 0x36 ;  /* 0x00009d800000791a */ /* 0x000fe80000000000 */
[----:B------:R-:W1:Y:S02]  /*2de0*/  UTCATOMSWS.FIND_AND_SET.ALIGN UP0, UR5, UR5 ;  /* 0x00000005000575e3 */ /* 0x000e640008000800 */
[----:B-1----:R-:W-:Y:S01]  /*2df0*/  MOV R3, UR5 ;  /* 0x0000000500037c02 */ /* 0x002fe20008000f00 */
[----:B------:R-:W-:Y:S06]  /*2e00*/  BRA.U UP0, `(.L_x_55) ;  /* 0x0000000100187547 */ /* 0x000fec000b800000 */
.L_x_56:
[----:B------:R-:W-:Y:S05]  /*2e10*/  NANOSLEEP 0x64 ;  /* 0x000000640000795d */ /* 0x000fea0003800000 */
[----:B------:R-:W-:-:S05]  /*2e20*/  UMOV UR5, 0x10 ;  /* 0x0000001000057882 */ /* 0x000fca0000000000 */
[----:B------:R-:W-:Y:S04]  /*2e30*/  DEPBAR.LE SB1, 0x36 ;  /* 0x00009d800000791a */ /* 0x000fe80000000000 */
[----:B------:R-:W1:Y:S02]  /*2e40*/  UTCATOMSWS.FIND_AND_SET.ALIGN UP0, UR5, UR5 ;  /* 0x00000005000575e3 */ /* 0x000e640008000800 */
[----:B-1----:R-:W-:Y:S01]  /*2e50*/  MOV R3, UR5 ;  /* 0x0000000500037c02 */ /* 0x002fe20008000f00 */
[----:B------:R-:W-:Y:S05]  /*2e60*/  BRA.U !UP0, `(.L_x_56) ;  /* 0xfffffffd08e87547 */ /* 0x000fea000b83ffff */
.L_x_55:
[-C--:B------:R-:W-:Y:S02]  /*2e70*/  SHF.L.U32 R2, R2, R3.reuse, RZ ;  /* 0x0000000302027219 */ /* 0x080fe400000006ff */
[----:B------:R-:W-:Y:S01]  /*2e80*/  SHF.L.U32 R0, R0, R3, RZ ;  /* 0x0000000300007219 */ /* 0x000fe200000006ff */
[----:B------:R-:W-:Y:S02]  /*2e90*/  IMAD.SHL.U32 R3, R3, 0x20, RZ ;  /* 0x0000002003037824 */ /* 0x000fe400078e00ff */
[----:B------:R1:W-:Y:S04]  /*2ea0*/  ATOMS.OR RZ, [UR4+0x14], R2 ;  /* 0x00001402ffff798c */ /* 0x0003e8000b000004 */
[----:B------:R1:W-:Y:S04]  /*2eb0*/  ATOMS.OR RZ, [UR4+0x18], R0 ;  /* 0x00001800ffff798c */ /* 0x0003e8000b000004 */
[----:B------:R1:W-:Y:S01]  /*2ec0*/  STS [UR37+0x150], R3 ;  /* 0x00015003ff007988 */ /* 0x0003e20008000825 */
[----:B------:R-:W-:Y:S05]  /*2ed0*/  BRA `(.L_x_54) ;  /* 0x0000000000107947 */ /* 0x000fea0003800000 */
.L_x_53:
[----:B------:R-:W-:Y:S02]  /*2ee0*/  MOV R0, 0xffffffff ;  /* 0xffffffff00007802 */ /* 0x000fe40000000f00 */
[----:B------:R-:W-:-:S03]  /*2ef0*/  MOV R2, 0x2f20 ;  /* 0x00002f2000027802 */ /* 0x000fc60000000f00 */
[----:B------:R1:W-:Y:S04]  /*2f00*/  STS [UR37+0x150], R0 ;  /* 0x00015000ff007988 */ /* 0x0003e80008000825 */
[----:B-1-3-5:R-:W-:Y:S05]  /*2f10*/  CALL.REL.NOINC `($__internal_1_$__cuda_sm10x_tcgen05_guardrail_trap_phase_invalid_during_alloc) ;  /* 0x0000004800147944 */ /* 0x02afea0003c00000 */
.L_x_54:
[----:B------:R-:W-:Y:S05]  /*2f20*/  WARPSYNC.ALL ;  /* 0x0000000000007948 */ /* 0x000fea0003800000 */
[----:B------:R-:W2:Y:S01]  /*2f30*/  S2UR UR5, SR_CgaCtaId ;  /* 0x00000000000579c3 */ /* 0x000ea20000008800 */
[----:B------:R-:W-:Y:S01]  /*2f40*/  UMOV UR4, 0x400 ;  /* 0x0000040000047882 */ /* 0x000fe20000000000 */
[----:B------:R-:W-:-:S06]  /*2f50*/  NOP ;  /* 0x0000000000007918 */ /* 0x000fcc0000000000 */
[----:B------:R-:W-:Y:S06]  /*2f60*/  BAR.ARV 0x6, 0xa0 ;  /* 0x0182800000007b1d */ /* 0x000fec0000002000 */
[----:B------:R-:W4:Y:S01]  /*2f70*/  LDCU UR7, c[0x0][0x38c] ;  /* 0x00007180ff0777ac */ /* 0x000f220008000800 */
[----:B------:R-:W-:Y:S01]  /*2f80*/  IMAD.MOV.U32 R11, RZ, RZ, 0x1 ;  /* 0x00000001ff0b7424 */ /* 0x000fe200078e00ff */
[----:B------:R-:W-:Y:S01]  /*2f90*/  CS2R R8, SRZ ;  /* 0x0000000000087805 */ /* 0x000fe2000001ff00 */
[----:B------:R-:W-:Y:S01]  /*2fa0*/  IMAD.MOV.U32 R10, RZ, RZ, RZ ;  /* 0x000000ffff0a7224 */ /* 0x000fe200078e00ff */
[----:B------:R-:W3:Y:S01]  /*2fb0*/  LDCU UR6, c[0x0][0x38c] ;  /* 0x00007180ff0677ac */ /* 0x000ee20008000800 */
[----:B------:R-:W-:Y:S01]  /*2fc0*/  UMOV UR15, URZ ;  /* 0x000000ff000f7c82 */ /* 0x000fe20008000000 */
[----:B------:R-:W-:Y:S01]  /*2fd0*/  UMOV UR14, URZ ;  /* 0x000000ff000e7c82 */ /* 0x000fe20008000000 */
[----:B--2---:R-:W-:Y:S01]  /*2fe0*/  ULEA UR5, UR5, UR4, 0x18 ;  /* 0x0000000405057291 */ /* 0x004fe2000f8ec0ff */
[----:B------:R-:W-:Y:S01]  /*2ff0*/  UMOV UR24, 0x0 ;  /* 0x0000000000187882 */ /* 0x000fe20000000000 */
[----:B------:R-:W-:-:S02]  /*3000*/  UMOV UR25, 0x81004a0 ;  /* 0x081004a000197882 */ /* 0x000fc40000000000 */
[----:B------:R-:W-:Y:S02]  /*3010*/  UIADD3 UR10, UPT, UPT, UR5, 0x4400, URZ ;  /* 0x00004400050a7890 */ /* 0x000fe4000fffe0ff */
[----:B------:R-:W-:Y:S02]  /*3020*/  UIADD3 UR11, UPT, UPT, UR5, 0x24400, URZ ;  /* 0x00024400050b7890 */ /* 0x000fe4000fffe0ff */
[----:B----4-:R-:W-:Y:S01]  /*3030*/  UIADD3 UR7, UPT, UPT, UR7, 0x7f, URZ ;  /* 0x0000007f07077890 */ /* 0x010fe2000fffe0ff */
[----:B-1----:R-:W1:Y:S01]  /*3040*/  LDS R0, [UR5+0x150] ;  /* 0x00015005ff007984 */ /* 0x002e620008000800 */
[----:B------:R-:W-:Y:S02]  /*3050*/  USHF.R.U32.HI UR10, URZ, 0x4, UR10 ;  /* 0x00000004ff0a7899 */ /* 0x000fe4000801160a */
[----:B------:R-:W-:Y:S02]  /*3060*/  USHF.R.S32.HI UR4, URZ, 0x1f, UR7 ;  /* 0x0000001fff047899 */ /* 0x000fe40008011407 */
[----:B------:R-:W-:-:S02]  /*3070*/  USHF.R.U32.HI UR11, URZ, 0x4, UR11 ;  /* 0x00000004ff0b7899 */ /* 0x000fc4000801160b */
[----:B------:R-:W-:Y:S02]  /*3080*/  ULEA.HI UR4, UR4, UR7, URZ, 0x7 ;  /* 0x0000000704047291 */ /* 0x000fe4000f8f38ff */
[----:B------:R-:W-:Y:S02]  /*3090*/  ULOP3.LUT UR10, UR10, 0x3fff, URZ, 0xc0, !UPT ;  /* 0x00003fff0a0a7892 */ /* 0x000fe4000f8ec0ff */
[----:B------:R-:W-:Y:S02]  /*30a0*/  USHF.R.S32.HI UR4, URZ, 0x7, UR4 ;  /* 0x00000007ff047899 */ /* 0x000fe40008011404 */
[----:B------:R-:W-:Y:S02]  /*30b0*/  ULOP3.LUT UR11, UR11, 0x3fff, URZ, 0xc0, !UPT ;  /* 0x00003fff0b0b7892 */ /* 0x000fe4000f8ec0ff */
[----:B------:R-:W-:Y:S01]  /*30c0*/  UISETP.LT.AND UP0, UPT, UR4, 0x1, UPT ;  /* 0x000000010400788c */ /* 0x000fe2000bf01270 */
[----:B------:R-:W-:Y:S01]  /*30d0*/  UMOV UR22, 0x0 ;  /* 0x0000000000167882 */ /* 0x000fe20000000000 */
[----:B------:R-:W-:-:S02]  /*30e0*/  UMOV UR23, 0x81004a0 ;  /* 0x081004a000177882 */ /* 0x000fc40000000000 */
[----:B------:R-:W-:Y:S02]  /*30f0*/  USEL UR9, UR4, 0x1, !UP0 ;  /* 0x0000000104097887 */ /* 0x000fe4000c000000 */
[----:B------:R-:W-:Y:S02]  /*3100*/  ULOP3.LUT UR10, UR10, 0x10000, URZ, 0xfc, !UPT ;  /* 0x000100000a0a7892 */ /* 0x000fe4000f8efcff */
[----:B------:R-:W-:Y:S02]  /*3110*/  ULOP3.LUT UR11, UR11, 0x10000, URZ, 0xfc, !UPT ;  /* 0x000100000b0b7892 */ /* 0x000fe4000f8efcff */
[----:B------:R-:W-:Y:S02]  /*3120*/  UIADD3 UR9, UPT, UPT, -UR9, URZ, URZ ;  /* 0x000000ff09097290 */ /* 0x000fe4000fffe1ff */
[----:B---3--:R-:W-:Y:S01]  /*3130*/  UISETP.GE.AND UP3, UPT, UR6, 0x1, UPT ;  /* 0x000000010600788c */ /* 0x008fe2000bf66270 */
[----:B------:R-:W-:Y:S01]  /*3140*/  UMOV UR20, 0x0 ;  /* 0x0000000000147882 */ /* 0x000fe20000000000 */
[----:B------:R-:W-:Y:S01]  /*3150*/  UMOV UR21, 0x81004a0 ;  /* 0x081004a000157882 */ /* 0x000fe20000000000 */
[----:B------:R-:W-:Y:S01]  /*3160*/  UMOV UR18, 0x0 ;  /* 0x0000000000127882 */ /* 0x000fe20000000000 */
[----:B------:R-:W-:Y:S01]  /*3170*/  UMOV UR19, 0x81004a0 ;  /* 0x081004a000137882 */ /* 0x000fe20000000000 */
[----:B-1----:R-:W-:-:S15]  /*3180*/  R2UR UR16, R0 ;  /* 0x00000000001072ca */ /* 0x002fde00000e0000 */
.L_x_63:
[----:B------:R-:W-:Y:S02]  /*3190*/  LEA R0, R10, UR5, 0x3 ;  /* 0x000000050a007c11 */ /* 0x000fe4000f8e18ff */
[----:B------:R-:W-:Y:S02]  /*31a0*/  SHF.L.U32 R5, R9, 0x1f, RZ ;  /* 0x0000001f09057819 */ /* 0x000fe400000006ff */
[----:B------:R-:W-:Y:S01]  /*31b0*/  PLOP3.LUT P0, PT, PT, PT, UP3, 0x80, 0x8 ;  /* 0x000000000008781c */ /* 0x000fe20003f0f038 */
[----:B------:R-:W-:Y:S01]  /*31c0*/  VIADD R3, R0, 0xb0 ;  /* 0x000000b000037836 */ /* 0x000fe20000000000 */
[----:B-1----:R-:W1:Y:S02]  /*31d0*/  SYNCS.PHASECHK.TRANS64.TRYWAIT P1, [R0+URZ+0xa0], R5 ;  /* 0x0000a005000075a7 */ /* 0x002e6400080211ff */
[----:B-1-3--:R-:W-:Y:S09]  /*31e0*/  @!P1 BRA `(.L_x_57) ;  /* 0x00000040002c9947 */ /* 0x00aff20003800000 */
.L_x_122:
[----:B------:R-:W-:Y:S01]  /*31f0*/  LEA R4, R10, UR5, 0x4 ;  /* 0x000000050a047c11 */ /* 0x000fe2000f8e20ff */
[----:B------:R-:W-:Y:S01]  /*3200*/  @UP3 ULEA UR6, UR14, UR5, 0x3 ;  /* 0x000000050e063291 */ /* 0x000fe2000f8e18ff */
[----:B------:R-:W-:Y:S01]  /*3210*/  PLOP3.LUT P2, PT, PT, PT, PT, 0x80, 0x8 ;  /* 0x000000000008781c */ /* 0x000fe20003f4f070 */
[----:B------:R-:W-:Y:S01]  /*3220*/  ULEA UR7, UR15, UR5, 0x3 ;  /* 0x000000050f077291 */ /* 0x000fe2000f8e18ff */
[----:B------:R-:W-:Y:S01]  /*3230*/  PRMT R3, RZ, 0x654, R3 ;  /* 0x00000654ff037816 */ /* 0x000fe20000000003 */
[----:B------:R-:W-:Y:S01]  /*3240*/  ULEA UR8, UR15, UR16, 0x6 ;  /* 0x000000100f087291 */ /* 0x000fe2000f8e30ff */
[----:B-1----:R-:W1:Y:S01]  /*3250*/  LDS.128 R4, [R4+0x130] ;  /* 0x0001300004047984 */ /* 0x002e620000000c00 */
[----:B------:R-:W-:Y:S02]  /*3260*/  @P0 SHF.L.U32 R2, R8, 0x1f, RZ ;  /* 0x0000001f08020819 */ /* 0x000fe400000006ff */
[----:B------:R-:W-:Y:S01]  /*3270*/  SHF.L.U32 R0, R11, 0x1f, RZ ;  /* 0x0000001f0b007819 */ /* 0x000fe200000006ff */
[----:B------:R-:W-:Y:S01]  /*3280*/  @!PT LDS RZ, [RZ] ;  /* 0x00000000fffff984 */ /* 0x000fe20000000800 */
[----:B------:R-:W-:Y:S01]  /*3290*/  @!PT LDS RZ, [RZ] ;  /* 0x00000000fffff984 */ /* 0x000fe20000000800 */
[----:B------:R-:W-:Y:S01]  /*32a0*/  @!PT LDS RZ, [RZ] ;  /* 0x00000000fffff984 */ /* 0x000fe20000000800 */
[----:B------:R-:W-:Y:S01]  /*32b0*/  @!PT LDS RZ, [RZ] ;  /* 0x00000000fffff984 */ /* 0x000fe20000000800 */
[----:B------:R2:W-:Y:S06]  /*32c0*/  MEMBAR.ALL.CTA ;  /* 0x0000000000007992 */ /* 0x0005ec0000008000 */
[----:B--2---:R-:W2:Y:S02]  /*32d0*/  FENCE.VIEW.ASYNC.S ;  /* 0x00000000000073c6 */ /* 0x004ea40000000000 */
[----:B--2---:R2:W-:Y:S01]  /*32e0*/  SYNCS.ARRIVE.TRANS64.RED.A1T0 RZ, [R3+URZ], RZ ;  /* 0x000000ff03ff79a7 */ /* 0x0045e200081004ff */
[----:B------:R2:W3:Y:S01]  /*32f0*/  @P0 SYNCS.PHASECHK.TRANS64.TRYWAIT P2, [UR6], R2 ;  /* 0x00000002ff0005a7 */ /* 0x0004e20008041106 */
[----:B-1----:R-:W-:Y:S01]  /*3300*/  LOP3.LUT P1, RZ, R6, 0x1, RZ, 0xc0, !PT ;  /* 0x0000000106ff7812 */ /* 0x002fe2000782c0ff */
[----:B------:R-:W1:Y:S02]  /*3310*/  SYNCS.PHASECHK.TRANS64.TRYWAIT P0, [UR7+0xe0], R0 ;  /* 0x0000e000ff0075a7 */ /* 0x000e640008001107 */
[----:B-123--:R-:W-:Y:S10]  /*3320*/  @!P0 BRA `(.L_x_58) ;  /* 0x0000003c00f08947 */ /* 0x00eff40003800000 */
.L_x_124:
[----:B------:R-:W-:Y:S01]  /*3330*/  IADD3 R10, PT, PT, R10, 0x1, RZ ;  /* 0x000000010a0a7810 */ /* 0x000fe20007ffe0ff */
[----:B------:R-:W-:Y:S06]  /*3340*/  BRA.U !UP3, `(.L_x_59) ;  /* 0x000000010bc07547 */ /* 0x000fec000b800000 */
[----:B------:R-:W-:Y:S01]  /*3350*/  UPLOP3.LUT UP4, UPT, UPT, UPT, UPT, 0x40, 0x4 ;  /* 0x000000000004789c */ /* 0x000fe20003f8e870 */
[----:B------:R-:W-:Y:S01]  /*3360*/  UMOV UR13, UR9 ;  /* 0x00000009000d7c82 */ /* 0x000fe20008000000 */
[----:B------:R-:W-:Y:S01]  /*3370*/  UMOV UR12, UR4 ;  /* 0x00000004000c7c82 */ /* 0x000fe20008000000 */
[----:B------:R-:W-:-:S08]  /*3380*/  UMOV UR17, UR14 ;  /* 0x0000000e00117c82 */ /* 0x000fd00008000000 */
.L_x_62:
[----:B------:R-:W-:Y:S02]  /*3390*/  UIADD3 UR13, UPT, UPT, UR13, 0x1, URZ ;  /* 0x000000010d0d7890 */ /* 0x000fe4000fffe0ff */
[----:B--2---:R-:W-:Y:S02]  /*33a0*/  ULEA UR6, UR17, UR5, 0x3 ;  /* 0x0000000511067291 */ /* 0x004fe4000f8e18ff */
[----:B------:R-:W-:Y:S01]  /*33b0*/  UISETP.NE.AND UP0, UPT, UR13, URZ, UPT ;  /* 0x000000ff0d00728c */ /* 0x000fe2000bf05270 */
[----:B---3--:R-:W-:Y:S10]  /*33c0*/  @P2 BRA `(.L_x_60) ;  /* 0x00000000000c2947 */ /* 0x008ff40003800000 */
[----:B-1----:R-:W-:Y:S04]  /*33d0*/  SHF.L.U32 R3, R8, 0x1f, RZ ;  /* 0x0000001f08037819 */ /* 0x002fe800000006ff */
[----:B------:R-:W1:Y:S02]  /*33e0*/  SYNCS.PHASECHK.TRANS64.TRYWAIT P0, [UR6], R3 ;  /* 0x00000003ff0075a7 */ /* 0x000e640008001106 */
[----:B-1----:R-:W-:Y:S05]  /*33f0*/  @!P0 BRA `(.L_x_61) ;  /* 0x0000003c00d48947 */ /* 0x002fea0003800000 */
.L_x_60:
[----:B------:R-:W-:Y:S01]  /*3400*/  UISETP.NE.AND UP1, UPT, UR12, 0x1, UPT ;  /* 0x000000010c00788c */ /* 0x000fe2000bf25270 */
[----:B------:R-:W-:Y:S01]  /*3410*/  PLOP3.LUT P2, PT, PT, PT, PT, 0x80, 0x8 ;  /* 0x000000000008781c */ /* 0x000fe20003f4f070 */
[----:B------:R-:W-:Y:S02]  /*3420*/  UIADD3 UR14, UPT, UPT, UR17, 0x1, URZ ;  /* 0x00000001110e7890 */ /* 0x000fe4000fffe0ff */
[----:B------:R-:W-:Y:S02]  /*3430*/  ULEA UR28, UR17, UR11, 0x9 ;  /* 0x0000000b111c7291 */ /* 0x000fe4000f8e48ff */
[----:B------:R-:W-:Y:S01]  /*3440*/  UISETP.NE.AND UP2, UPT, UR14, 0x8, UPT ;  /* 0x000000080e00788c */ /* 0x000fe2000bf45270 */
[----:B------:R-:W-:Y:S01]  /*3450*/  PLOP3.LUT P0, PT, PT, PT, UP1, 0x80, 0x8 ;  /* 0x000000000008781c */ /* 0x000fe20003f0f018 */
[----:B------:R-:W-:Y:S02]  /*3460*/  UIADD3 UR40, UPT, UPT, UR28, 0x2, URZ ;  /* 0x000000021c287890 */ /* 0x000fe4000fffe0ff */
[----:B------:R-:W-:Y:S02]  /*3470*/  USEL UR27, URZ, 0x1, UP2 ;  /* 0x00000001ff1b7887 */ /* 0x000fe40009000000 */
[----:B------:R-:W-:Y:S02]  /*3480*/  USEL UR14, UR14, URZ, UP2 ;  /* 0x000000ff0e0e7287 */ /* 0x000fe40009000000 */
[----:B------:R-:W-:Y:S02]  /*3490*/  UIADD3 UR36, UPT, UPT, UR28, 0x4, URZ ;  /* 0x000000041c247890 */ /* 0x000fe4000fffe0ff */
[----:B------:R-:W-:Y:S01]  /*34a0*/  @UP1 ULEA UR26, UR14, UR5, 0x3 ;  /* 0x000000050e1a1291 */ /* 0x000fe2000f8e18ff */
[----:B------:R-:W-:Y:S01]  /*34b0*/  LOP3.LUT R8, R8, UR27, RZ, 0x3c, !PT ;  /* 0x0000001b08087c12 */ /* 0x000fe2000f8e3cff */
[----:B------:R-:W-:Y:S02]  /*34c0*/  UIADD3 UR32, UPT, UPT, UR28, 0x6, URZ ;  /* 0x000000061c207890 */ /* 0x000fe4000fffe0ff */
[----:B------:R-:W-:Y:S01]  /*34d0*/  UIADD3 UR6, UPT, UPT, UR6, 0x40, URZ ;  /* 0x0000004006067890 */ /* 0x000fe2000fffe0ff */
[----:B-1----:R-:W-:Y:S01]  /*34e0*/  @P0 SHF.L.U32 R0, R8, 0x1f, RZ ;  /* 0x0000001f08000819 */ /* 0x002fe200000006ff */
[----:B------:R-:W-:Y:S01]  /*34f0*/  UIADD3 UR12, UPT, UPT, UR12, -0x1, URZ ;  /* 0xffffffff0c0c7890 */ /* 0x000fe2000fffe0ff */
[----:B------:R-:W-:Y:S02]  /*3500*/  UMOV UR29, 0x40004040 ;  /* 0x40004040001d7882 */ /* 0x000fe40000000000 */
[----:B------:R2:W3:Y:S01]  /*3510*/  @P0 SYNCS.PHASECHK.TRANS64.TRYWAIT P2, [UR26], R0 ;  /* 0x00000000ff0005a7 */ /* 0x0004e2000804111a */
[----:B------:R-:W-:Y:S01]  /*3520*/  ULEA UR26, UR17, UR10, 0xa ;  /* 0x0000000a111a7291 */ /* 0x000fe2000f8e50ff */
[----:B------:R-:W-:Y:S01]  /*3530*/  UMOV UR27, 0x40004040 ;  /* 0x40004040001b7882 */ /* 0x000fe20000000000 */
[----:B------:R-:W-:Y:S02]  /*3540*/  UMOV UR41, 0x40004040 ;  /* 0x4000404000297882 */ /* 0x000fe40000000000 */
[----:B------:R-:W-:Y:S02]  /*3550*/  UIADD3 UR38, UPT, UPT, UR26, 0x2, URZ ;  /* 0x000000021a267890 */ /* 0x000fe4000fffe0ff */
[----:B------:R-:W-:Y:S02]  /*3560*/  UIADD3 UR34, UPT, UPT, UR26, 0x4, URZ ;  /* 0x000000041a227890 */ /* 0x000fe4000fffe0ff */
[----:B------:R-:W-:Y:S01]  /*3570*/  UIADD3 UR30, UPT, UPT, UR26, 0x6, URZ ;  /* 0x000000061a1e7890 */ /* 0x000fe2000fffe0ff */
[----:B------:R2:W-:Y:S01]  /*3580*/  UTCIMMA gdesc[UR26], gdesc[UR28], tmem[UR8], tmem[UR24], idesc[UR25], UP4 ;  /* 0x00ff181c1a0075ea */ /* 0x0005e2000a000108 */
[----:B------:R-:W-:Y:S01]  /*3590*/  UPLOP3.LUT UP4, UPT, UPT, UPT, UPT, 0x80, 0x8 ;  /* 0x000000000008789c */ /* 0x000fe20003f8f070 */
[----:B------:R-:W-:Y:S01]  /*35a0*/  UMOV UR39, 0x40004040 ;  /* 0x4000404000277882 */ /* 0x000fe20000000000 */
[----:B------:R-:W-:Y:S01]  /*35b0*/  UMOV UR37, 0x40004040 ;  /* 0x4000404000257882 */ /* 0x000fe20000000000 */
[----:B------:R2:W-:Y:S01]  /*35c0*/  UTCIMMA gdesc[UR38], gdesc[UR40], tmem[UR8], tmem[UR22], idesc[UR23], UPT ;  /* 0x00ff1628260075ea */ /* 0x0005e2000b800108 */
[----:B------:R-:W-:Y:S01]  /*35d0*/  UMOV UR35, 0x40004040 ;  /* 0x4000404000237882 */ /* 0x000fe20000000000 */
[----:B------:R-:W-:Y:S01]  /*35e0*/  UMOV UR33, 0x40004040 ;  /* 0x4000404000217882 */ /* 0x000fe20000000000 */
[----:B------:R-:W-:Y:S01]  /*35f0*/  UMOV UR31, 0x40004040 ;  /* 0x40004040001f7882 */ /* 0x000fe20000000000 */
[----:B------:R2:W-:Y:S01]  /*3600*/  UTCIMMA gdesc[UR34], gdesc[UR36], tmem[UR8], tmem[UR20], idesc[UR21], UPT ;  /* 0x00ff1424220075ea */ /* 0x0005e2000b800108 */
[----:B------:R2:W-:Y:S01]  /*3610*/  UTCIMMA gdesc[UR30], gdesc[UR32], tmem[UR8], tmem[UR18], idesc[UR19], UPT ;  /* 0x00ff12201e0075ea */ /* 0x0005e2000b800108 */
[----:B------:R2:W-:Y:S01]  /*3620*/  UTCBAR [UR6], URZ ;  /* 0x000000ff060073e9 */ /* 0x0005e200080000ff */
[----:B------:R-:W-:Y:S01]  /*3630*/  UMOV UR17, UR14 ;  /* 0x0000000e00117c82 */ /* 0x000fe20008000000 */
[----:B------:R-:W-:Y:S05]  /*3640*/  BRA.U UP0, `(.L_x_62) ;  /* 0xfffffffd00507547 */ /* 0x000fea000b83ffff */
.L_x_59:
[----:B------:R-:W-:Y:S01]  /*3650*/  UIADD3 UR15, UPT, UPT, UR15, 0x1, URZ ;  /* 0x000000010f0f7890 */ /* 0x000fe2000fffe0ff */
[C---:B------:R-:W-:Y:S01]  /*3660*/  ISETP.NE.AND P0, PT, R10.reuse, 0x2, PT ;  /* 0x000000020a00780c */ /* 0x040fe20003f05270 */
[----:B------:R-:W-:Y:S02]  /*3670*/  UIADD3 UR7, UPT, UPT, UR7, 0xc0, URZ ;  /* 0x000000c007077890 */ /* 0x000fe4000fffe0ff */
[----:B------:R-:W-:Y:S01]  /*3680*/  UISETP.NE.AND UP0, UPT, UR15, 0x4, UPT ;  /* 0x000000040f00788c */ /* 0x000fe2000bf05270 */
[----:B-12---:R-:W-:Y:S02]  /*3690*/  SEL R0, RZ, 0x1, P0 ;  /* 0x00000001ff007807 */ /* 0x006fe40000000000 */
[----:B------:R-:W-:Y:S01]  /*36a0*/  SEL R10, R10, RZ, P0 ;  /* 0x000000ff0a0a7207 */ /* 0x000fe20000000000 */
[----:B------:R-:W-:Y:S01]  /*36b0*/  USEL UR6, URZ, 0x1, UP0 ;  /* 0x00000001ff067887 */ /* 0x000fe20008000000 */
[----:B------:R-:W-:Y:S01]  /*36c0*/  LOP3.LUT R9, R9, R0, RZ, 0x3c, !PT ;  /* 0x0000000009097212 */ /* 0x000fe200078e3cff */
[----:B------:R-:W-:Y:S01]  /*36d0*/  USEL UR15, UR15, URZ, UP0 ;  /* 0x000000ff0f0f7287 */ /* 0x000fe20008000000 */
[----:B------:R1:W-:Y:S03]  /*36e0*/  UTCBAR [UR7], URZ ;  /* 0x000000ff070073e9 */ /* 0x0003e600080000ff */
[----:B------:R-:W-:Y:S01]  /*36f0*/  LOP3.LUT R11, R11, UR6, RZ, 0x3c, !PT ;  /* 0x000000060b0b7c12 */ /* 0x000fe2000f8e3cff */
[----:B------:R-:W-:Y:S07]  /*3700*/  @P1 BRA `(.L_x_63) ;  /* 0xfffffff800a01947 */ /* 0x000fee000383ffff */
[----:B------:R-:W2:Y:S01]  /*3710*/  S2UR UR4, SR_CgaCtaId ;  /* 0x00000000000479c3 */ /* 0x000ea20000008800 */
[----:B------:R-:W-:Y:S01]  /*3720*/  ELECT P0, URZ, PT ;  /* 0x0000000000ff782f */ /* 0x000fe20003800000 */
[----:B------:R-:W-:Y:S01]  /*3730*/  IMAD.MOV.U32 R0, RZ, RZ, 0x1 ;  /* 0x00000001ff007424 */ /* 0x000fe200078e00ff */
[----:B------:R-:W-:Y:S01]  /*3740*/  UIADD3 UR5, UPT, UPT, UR5, 0xe0, URZ ;  /* 0x000000e005057890 */ /* 0x000fe2000fffe0ff */
[----:B------:R-:W-:Y:S01]  /*3750*/  SHF.L.U32 R3, R11, 0x1f, RZ ;  /* 0x0000001f0b037819 */ /* 0x000fe200000006ff */
[----:B------:R-:W-:-:S03]  /*3760*/  UMOV UR6, 0x40 ;  /* 0x0000004000067882 */ /* 0x000fc60000000000 */
[----:B------:R-:W-:Y:S01]  /*3770*/  UVIRTCOUNT.DEALLOC.SMPOOL 0x80 ;  /* 0x000000800000784c */ /* 0x000fe20000000000 */
[----:B--2---:R-:W-:Y:S02]  /*3780*/  ULEA UR4, UR4, UR6, 0x18 ;  /* 0x0000000604047291 */ /* 0x004fe4000f8ec0ff */
[----:B------:R-:W-:-:S07]  /*3790*/  ULEA UR6, UR15, UR5, 0x3 ;  /* 0x000000050f067291 */ /* 0x000fce000f8e18ff */
[----:B------:R2:W-:Y:S02]  /*37a0*/  @P0 STS.U8 [UR4+0x1c], R0 ;  /* 0x00001c00ff000988 */ /* 0x0005e40008000004 */
[----:B------:R-:W4:Y:S02]  /*37b0*/  SYNCS.PHASECHK.TRANS64.TRYWAIT P0, [UR6], R3 ;  /* 0x00000003ff0075a7 */ /* 0x000f240008001106 */
[----:B--2-4-:R-:W-:Y:S05]  /*37c0*/  @!P0 BRA `(.L_x_64) ;  /* 0x0000003800f88947 */ /* 0x014fea0003800000 */
.L_x_127:
[----:B-1----:R-:W-:-:S04]  /*37d0*/  UIADD3 UR7, UPT, UPT, UR15, 0x1, URZ ;  /* 0x000000010f077890 */ /* 0x002fc8000fffe0ff */
[----:B------:R-:W-:-:S04]  /*37e0*/  UISETP.NE.AND UP0, UPT, UR7, 0x4, UPT ;  /* 0x000000040700788c */ /* 0x000fc8000bf05270 */
[----:B------:R-:W-:Y:S02]  /*37f0*/  USEL UR8, URZ, 0x1, UP0 ;  /* 0x00000001ff087887 */ /* 0x000fe40008000000 */
[----:B------:R-:W-:-:S04]  /*3800*/  USEL UR7, UR7, URZ, UP0 ;  /* 0x000000ff07077287 */ /* 0x000fc80008000000 */
[----:B------:R-:W-:Y:S01]  /*3810*/  ULEA UR6, UR7, UR5, 0x3 ;  /* 0x0000000507067291 */ /* 0x000fe2000f8e18ff */
[----:B------:R-:W-:-:S04]  /*3820*/  LOP3.LUT R2, R11, UR8, RZ, 0x3c, !PT ;  /* 0x000000080b027c12 */ /* 0x000fc8000f8e3cff */
[----:B--2---:R-:W-:-:S04]  /*3830*/  SHF.L.U32 R3, R2, 0x1f, RZ ;  /* 0x0000001f02037819 */ /* 0x004fc800000006ff */
[----:B------:R-:W1:Y:S02]  /*3840*/  SYNCS.PHASECHK.TRANS64.TRYWAIT P0, [UR6], R3 ;  /* 0x00000003ff0075a7 */ /* 0x000e640008001106 */
[----:B-1----:R-:W-:Y:S05]  /*3850*/  @!P0 BRA `(.L_x_65) ;  /* 0x0000003800ec8947 */ /* 0x002fea0003800000 */
.L_x_129:
        /* <DEDUP_REMOVED lines=9> */
.L_x_131:
[----:B------:R-:W-:-:S04]  /*38f0*/  UIADD3 UR7, UPT, UPT, UR7, 0x1, URZ ;  /* 0x0000000107077890 */ /* 0x000fc8000fffe0ff */
[----:B------:R-:W-:-:S04]  /*3900*/  UISETP.NE.AND UP0, UPT, UR7, 0x4, UPT ;  /* 0x000000040700788c */ /* 0x000fc8000bf05270 */
[----:B------:R-:W-:Y:S02]  /*3910*/  USEL UR6, URZ, 0x1, UP0 ;  /* 0x00000001ff067887 */ /* 0x000fe40008000000 */
[----:B------:R-:W-:-:S04]  /*3920*/  USEL UR7, UR7, URZ, UP0 ;  /* 0x000000ff07077287 */ /* 0x000fc80008000000 */
[----:B------:R-:W-:Y:S01]  /*3930*/  ULEA UR7, UR7, UR5, 0x3 ;  /* 0x0000000507077291 */ /* 0x000fe2000f8e18ff */
[----:B-1----:R-:W-:-:S04]  /*3940*/  LOP3.LUT R3, R2, UR6, RZ, 0x3c, !PT ;  /* 0x0000000602037c12 */ /* 0x002fc8000f8e3cff */
[----:B------:R-:W-:-:S04]  /*3950*/  SHF.L.U32 R3, R3, 0x1f, RZ ;  /* 0x0000001f03037819 */ /* 0x000fc800000006ff */
[----:B------:R-:W1:Y:S02]  /*3960*/  SYNCS.PHASECHK.TRANS64.TRYWAIT P0, [UR7], R3 ;  /* 0x00000003ff0075a7 */ /* 0x000e640008001107 */
[----:B-1----:R-:W-:Y:S05]  /*3970*/  @!P0 BRA `(.L_x_67) ;  /* 0x0000003800d48947 */ /* 0x002fea0003800000 */
.L_x_133:
[----:B------:R-:W-:Y:S01]  /*3980*/  NOP ;  /* 0x0000000000007918 */ /* 0x000fe20000000000 */
[----:B-1----:R-:W1:Y:S01]  /*3990*/  LDS R0, [UR4+0x14] ;  /* 0x00001404ff007984 */ /* 0x002e620008000800 */
[----:B------:R-:W-:Y:S01]  /*39a0*/  ULOP3.LUT UR6, UR16, 0xffff, URZ, 0xc0, !UPT ;  /* 0x0000ffff10067892 */ /* 0x000fe2000f8ec0ff */
[----:B------:R-:W-:Y:S01]  /*39b0*/  UMOV UR8, 0xffff ;  /* 0x0000ffff00087882 */ /* 0x000fe20000000000 */
[----:B------:R-:W-:Y:S02]  /*39c0*/  UMOV UR5, 0x1 ;  /* 0x0000000100057882 */ /* 0x000fe40000000000 */
[----:B------:R-:W-:-:S04]  /*39d0*/  USHF.R.U32.HI UR6, URZ, 0x5, UR6 ;  /* 0x00000005ff067899 */ /* 0x000fc80008011606 */
[----:B------:R-:W-:Y:S02]  /*39e0*/  USHF.L.U32 UR8, UR8, UR6, URZ ;  /* 0x0000000608087299 */ /* 0x000fe400080006ff */
[----:B------:R-:W-:-:S04]  /*39f0*/  USHF.L.U32 UR5, UR5, UR6, URZ ;  /* 0x0000000605057299 */ /* 0x000fc800080006ff */
[----:B-1----:R-:W-:-:S04]  /*3a00*/  LOP3.LUT R0, R0, UR8, RZ, 0xc0, !PT ;  /* 0x0000000800007c12 */ /* 0x002fc8000f8ec0ff */
[----:B------:R-:W-:-:S13]  /*3a10*/  ISETP.NE.AND P0, PT, R0, UR8, PT ;  /* 0x0000000800007c0c */ /* 0x000fda000bf05270 */
[----:B------:R-:W-:Y:S05]  /*3a20*/  @P0 BRA `(.L_x_68) ;  /* 0x0000000000580947 */ /* 0x000fea0003800000 */
[----:B------:R-:W1:Y:S02]  /*3a30*/  LDS R0, [UR4+0x18] ;  /* 0x00001804ff007984 */ /* 0x000e640008000800 */
[----:B-1----:R-:W-:-:S04]  /*3a40*/  LOP3.LUT R0, R0, UR5, RZ, 0xc0, !PT ;  /* 0x0000000500007c12 */ /* 0x002fc8000f8ec0ff */
[----:B------:R-:W-:-:S13]  /*3a50*/  ISETP.NE.AND P0, PT, R0, UR5, PT ;  /* 0x0000000500007c0c */ /* 0x000fda000bf05270 */
[----:B------:R-:W-:Y:S05]  /*3a60*/  @P0 BRA `(.L_x_69) ;  /* 0x00000000003c0947 */ /* 0x000fea0003800000 */
[----:B------:R-:W1:Y:S01]  /*3a70*/  S2R R2, SR_LANEID ;  /* 0x0000000000027919 */ /* 0x000e620000000000 */
[----:B------:R-:W-:Y:S01]  /*3a80*/  ULOP3.LUT UR8, URZ, UR8, URZ, 0x33, !UPT ;  /* 0x00000008ff087292 */ /* 0x000fe2000f8e33ff */
[----:B------:R-:W-:Y:S01]  /*3a90*/  LOP3.LUT R4, RZ, UR5, RZ, 0x33, !PT ;  /* 0x00000005ff047c12 */ /* 0x000fe2000f8e33ff */
[----:B------:R-:W-:Y:S02]  /*3aa0*/  VOTEU.ANY UR7, UPT, PT ;  /* 0x0000000000077886 */ /* 0x000fe400038e0100 */
[----:B------:R-:W-:Y:S01]  /*3ab0*/  UFLO.U32 UR7, UR7 ;  /* 0x00000007000772bd */ /* 0x000fe200080e0000 */
[----:B------:R-:W2:Y:S01]  /*3ac0*/  REDUX UR5, R4 ;  /* 0x00000000040573c4 */ /* 0x000ea20000000000 */
[----:B------:R-:W-:-:S06]  /*3ad0*/  IMAD.U32 R0, RZ, RZ, UR8 ;  /* 0x00000008ff007e24 */ /* 0x000fcc000f8e00ff */
[----:B------:R4:W-:Y:S01]  /*3ae0*/  UTCATOMSWS.AND URZ, UR8 ;  /* 0x0000000800ff79e3 */ /* 0x0009e20008000000 */
[----:B------:R-:W3:Y:S01]  /*3af0*/  REDUX UR6, R0 ;  /* 0x00000000000673c4 */ /* 0x000ee20000000000 */
[----:B-1----:R-:W-:Y:S01]  /*3b00*/  ISETP.EQ.U32.AND P0, PT, R2, UR7, PT ;  /* 0x0000000702007c0c */ /* 0x002fe2000bf02070 */
[----:B--2---:R-:W-:Y:S01]  /*3b10*/  IMAD.U32 R2, RZ, RZ, UR5 ;  /* 0x00000005ff027e24 */ /* 0x004fe2000f8e00ff */
[----:B---3--:R-:W-:-:S11]  /*3b20*/  MOV R3, UR6 ;  /* 0x0000000600037c02 */ /* 0x008fd60008000f00 */
[----:B------:R4:W-:Y:S04]  /*3b30*/  @P0 ATOMS.AND RZ, [UR4+0x14], R3 ;  /* 0x00001403ffff098c */ /* 0x0009e8000a800004 */
[----:B------:R4:W-:Y:S01]  /*3b40*/  @P0 ATOMS.AND RZ, [UR4+0x18], R2 ;  /* 0x00001802ffff098c */ /* 0x0009e2000a800004 */
[----:B------:R-:W-:Y:S05]  /*3b50*/  BRA `(.L_x_70) ;  /* 0x0000000000147947 */ /* 0x000fea0003800000 */
.L_x_69:
[----:B------:R-:W-:Y:S02]  /*3b60*/  MOV R2, 0x3b80 ;  /* 0x00003b8000027802 */ /* 0x000fe40000000f00 */
[----:B---3-5:R-:W-:Y:S05]  /*3b70*/  CALL.REL.NOINC `($__internal_0_$__cuda_sm10x_tcgen05_guardrail_trap_col_being_dealloced_not_returned_by_alloc) ;  /* 0x0000003800f07944 */ /* 0x028fea0003c00000 */
[----:B------:R-:W-:Y:S05]  /*3b80*/  BRA `(.L_x_70) ;  /* 0x0000000000087947 */ /* 0x000fea0003800000 */
.L_x_68:
[----:B------:R-:W-:Y:S02]  /*3b90*/  MOV R2, 0x3bb0 ;  /* 0x00003bb000027802 */ /* 0x000fe40000000f00 */
[----:B---3-5:R-:W-:Y:S05]  /*3ba0*/  CALL.REL.NOINC `($__internal_2_$__cuda_sm10x_tcgen05_guardrail_trap_unallocated_columns_being_dealloced) ;  /* 0x0000003800fc7944 */ /* 0x028fea0003c00000 */
.L_x_70:
[----:B------:R-:W-:Y:S01]  /*3bb0*/  NOP ;  /* 0x0000000000007918 */ /* 0x000fe20000000000 */
[----:B----4-:R-:W-:Y:S05]  /*3bc0*/  EXIT ;  /* 0x000000000000794d */ /* 0x010fea0003800000 */
.L_x_52:
[----:B------:R-:W-:-:S09]  /*3bd0*/  UISETP.NE.OR UP2, UPT, UR8, 0x3, !UP2 ;  /* 0x000000030800788c */ /* 0x000fd2000d745670 */
[----:B------:R-:W-:Y:S05]  /*3be0*/  BRA.U UP2, `(.L_x_71) ;  /* 0x0000000902c87547 */ /* 0x000fea000b800000 */
[----:B------:R-:W1:Y:S01]  /*3bf0*/  LDCU.64 UR6, c[0x0][0x888] ;  /* 0x00011100ff0677ac */ /* 0x000e620008000a00 */
[----:B------:R-:W2:Y:S01]  /*3c00*/  LDC R0, c[0x0][0xb30] ;  /* 0x0002cc00ff007b82 */ /* 0x000ea20000000800 */
[----:B------:R-:W-:Y:S01]  /*3c10*/  IMAD.MOV.U32 R30, RZ, RZ, 0x1 ;  /* 0x00000001ff1e7424 */ /* 0x000fe200078e00ff */
[----:B------:R-:W-:Y:S01]  /*3c20*/  CS2R R28, SRZ ;  /* 0x00000000001c7805 */ /* 0x000fe2000001ff00 */
[----:B------:R-:W4:Y:S01]  /*3c30*/  LDCU.64 UR4, c[0x0][0x890] ;  /* 0x00011200ff0477ac */ /* 0x000f220008000a00 */
[----:B------:R-:W-:Y:S01]  /*3c40*/  IMAD.MOV.U32 R25, RZ, RZ, 0x2000 ;  /* 0x00002000ff197424 */ /* 0x000fe200078e00ff */
[----:B------:R-:W-:-:S03]  /*3c50*/  UMOV UR8, 0x400 ;  /* 0x0000040000087882 */ /* 0x000fc60000000000 */
[----:B------:R-:W3:Y:S01]  /*3c60*/  LDC R19, c[0x0][0x370] ;  /* 0x0000dc00ff137b82 */ /* 0x000ee20000000800 */
[----:B------:R-:W-:-:S07]  /*3c70*/  UPLOP3.LUT UP1, UPT, UPT, UPT, UPT, 0x40, 0x4 ;  /* 0x000000000004789c */ /* 0x000fce0003f2e870 */
[----:B------:R-:W3:Y:S01]  /*3c80*/  LDC R2, c[0x0][0xb0c] ;  /* 0x0002c300ff027b82 */ /* 0x000ee20000000800 */
[----:B-1----:R-:W-:Y:S02]  /*3c90*/  UISETP.NE.U32.AND UP2, UPT, UR6, URZ, UPT ;  /* 0x000000ff0600728c */ /* 0x002fe4000bf45070 */
[----:B------:R-:W-:Y:S02]  /*3ca0*/  ULEA UR6, UR37, UR8, 0x18 ;  /* 0x0000000825067291 */ /* 0x000fe4000f8ec0ff */
[----:B------:R-:W-:Y:S02]  /*3cb0*/  UISETP.NE.AND.EX UP2, UPT, UR7, URZ, UPT, UP2 ;  /* 0x000000ff0700728c */ /* 0x000fe4000bf45320 */
[----:B------:R-:W-:Y:S01]  /*3cc0*/  UIADD3 UR7, UPT, UPT, UR6, 0x80, URZ ;  /* 0x0000008006077890 */ /* 0x000fe2000fffe0ff */
[----:B------:R-:W1:Y:S01]  /*3cd0*/  LDC R18, c[0x0][0xb20] ;  /* 0x0002c800ff127b82 */ /* 0x000e620000000800 */
[----:B----4-:R-:W-:Y:S01]  /*3ce0*/  UISETP.NE.U32.AND UP3, UPT, UR4, URZ, UPT ;  /* 0x000000ff0400728c */ /* 0x010fe2000bf65070 */
[----:B--2---:R-:W-:Y:S01]  /*3cf0*/  ISETP.NE.AND P1, PT, R0, 0x1, PT ;  /* 0x000000010000780c */ /* 0x004fe20003f25270 */
[----:B------:R-:W-:-:S02]  /*3d00*/  UPRMT UR37, UR37, 0x654, UR7 ;  /* 0x0000065425257896 */ /* 0x000fc40008000007 */
[----:B------:R-:W-:-:S03]  /*3d10*/  UISETP.NE.AND.EX UP3, UPT, UR5, URZ, UPT, UP3 ;  /* 0x000000ff0500728c */ /* 0x000fc6000bf65330 */
[----:B------:R-:W2:Y:S08]  /*3d20*/  LDC.64 R32, c[0x0][0x348] ;  /* 0x0000d200ff207b82 */ /* 0x000eb00000000a00 */
[----:B------:R-:W4:Y:S08]  /*3d30*/  LDC.64 R16, c[0x0][0xb10] ;  /* 0x0002c400ff107b82 */ /* 0x000f300000000a00 */
[----:B------:R-:W1:Y:S08]  /*3d40*/  LDC.64 R6, c[0x0][0xb18] ;  /* 0x0002c600ff067b82 */ /* 0x000e700000000a00 */
[----:B------:R-:W1:Y:S08]  /*3d50*/  LDC.64 R4, c[0x0][0xb28] ;  /* 0x0002ca00ff047b82 */ /* 0x000e700000000a00 */
[----:B---3--:R-:W1:Y:S02]  /*3d60*/  LDC R24, c[0x0][0x374] ;  /* 0x0000dd00ff187b82 */ /* 0x008e640000000800 */
.L_x_79:
[C---:B------:R-:W-:Y:S02]  /*3d70*/  LEA R0, R29.reuse, UR6, 0x3 ;  /* 0x000000061d007c11 */ /* 0x040fe4000f8e18ff */
[----:B------:R-:W-:Y:S02]  /*3d80*/  SHF.L.U32 R3, R28, 0x1f, RZ ;  /* 0x0000001f1c037819 */ /* 0x000fe400000006ff */
[----:B------:R-:W-:Y:S02]  /*3d90*/  LEA R20, R29, UR6, 0x4 ;  /* 0x000000061d147c11 */ /* 0x000fe4000f8e20ff */
[----:B---3--:R-:W3:Y:S02]  /*3da0*/  SYNCS.PHASECHK.TRANS64.TRYWAIT P0, [R0+URZ+0xa0], R3 ;  /* 0x0000a003000075a7 */ /* 0x008ee400080011ff */
[----:B---3--:R-:W-:Y:S05]  /*3db0*/  @!P0 BRA `(.L_x_72) ;  /* 0x0000003400dc8947 */ /* 0x008fea0003800000 */
.L_x_134:
[----:B------:R-:W-:Y:S01]  /*3dc0*/  ISETP.GE.AND P0, PT, R72, 0x1, PT ;  /* 0x000000014800780c */ /* 0x000fe20003f06270 */
[----:B------:R-:W1:Y:S01]  /*3dd0*/  LDS.128 R20, [R20+0x130] ;  /* 0x0001300014147984 */ /* 0x000e620000000c00 */
[----:B------:R-:W-:Y:S01]  /*3de0*/  ISETP.NE.U32.AND P4, PT, RZ, UR4, PT ;  /* 0x00000004ff007c0c */ /* 0x000fe2000bf85070 */
[----:B---3--:R-:W-:Y:S01]  /*3df0*/  VIADD R0, R0, 0xb0 ;  /* 0x000000b000007836 */ /* 0x008fe20000000000 */
[----:B------:R-:W-:Y:S02]  /*3e00*/  SHF.L.U32 R26, R30, 0x1f, RZ ;  /* 0x0000001f1e1a7819 */ /* 0x000fe400000006ff */
[----:B------:R-:W-:Y:S02]  /*3e10*/  ISETP.NE.AND.EX P4, PT, RZ, UR5, PT, P4 ;  /* 0x00000005ff007c0c */ /* 0x000fe4000bf85340 */
[----:B------:R-:W-:Y:S01]  /*3e20*/  PRMT R0, RZ, 0x654, R0 ;  /* 0x00000654ff007816 */ /* 0x000fe20000000000 */
[----:B------:R-:W-:Y:S01]  /*3e30*/  @!PT LDS RZ, [RZ] ;  /* 0x00000000fffff984 */ /* 0x000fe20000000800 */
[----:B------:R-:W-:Y:S01]  /*3e40*/  @!PT LDS RZ, [RZ] ;  /* 0x00000000fffff984 */ /* 0x000fe20000000800 */
[----:B------:R-:W-:Y:S01]  /*3e50*/  @!PT LDS RZ, [RZ] ;  /* 0x00000000fffff984 */ /* 0x000fe20000000800 */
[----:B------:R-:W-:Y:S01]  /*3e60*/  @!PT LDS RZ, [RZ] ;  /* 0x00000000fffff984 */ /* 0x000fe20000000800 */
[----:B------:R3:W-:Y:S06]  /*3e70*/  MEMBAR.ALL.CTA ;  /* 0x0000000000007992 */ /* 0x0007ec0000008000 */
[----:B---3--:R-:W3:Y:S02]  /*3e80*/  FENCE.VIEW.ASYNC.S ;  /* 0x00000000000073c6 */ /* 0x008ee40000000000 */
[----:B---3--:R3:W-:Y:S01]  /*3e90*/  SYNCS.ARRIVE.TRANS64.RED.A1T0 RZ, [R0+URZ], RZ ;  /* 0x000000ff00ff79a7 */ /* 0x0087e200081004ff */
[----:B-1----:R-:W-:Y:S11]  /*3ea0*/  LOP3.LUT P3, RZ, R22, 0x1, RZ, 0xc0, !PT ;  /* 0x0000000116ff7812 */ /* 0x002ff6000786c0ff */
[----:B------:R-:W-:Y:S02]  /*3eb0*/  @!UPT UIADD3 URZ, UPT, UPT, URZ, URZ, URZ ;  /* 0x000000fffffff290 */ /* 0x000fe4000fffe0ff */
[----:B------:R-:W-:Y:S02]  /*3ec0*/  @P3 MOV R13, R20 ;  /* 0x00000014000d3202 */ /* 0x000fe40000000f00 */
[----:B------:R-:W-:Y:S01]  /*3ed0*/  @P3 LOP3.LUT R8, R21, 0xffff, RZ, 0xc0, !PT ;  /* 0x0000ffff15083812 */ /* 0x000fe200078ec0ff */
[----:B---3--:R-:W-:Y:S06]  /*3ee0*/  @!P0 BRA `(.L_x_73) ;  /* 0x0000000000a48947 */ /* 0x008fec0003800000 */
[----:B------:R-:W-:Y:S01]  /*3ef0*/  IMAD.HI.U32 R31, R24, R7, RZ ;  /* 0x00000007181f7227 */ /* 0x000fe200078e00ff */
[----:B------:R-:W-:Y:S02]  /*3f00*/  ISETP.NE.AND P0, PT, R6, 0x1, PT ;  /* 0x000000010600780c */ /* 0x000fe40003f05270 */
[----:B------:R-:W-:Y:S01]  /*3f10*/  ISETP.NE.AND P2, PT, R72, 0x1, PT ;  /* 0x000000014800780c */ /* 0x000fe20003f45270 */
[----:B----4-:R-:W-:Y:S01]  /*3f20*/  IMAD.HI.U32 R34, R19, R16, RZ ;  /* 0x0000001013227227 */ /* 0x010fe200078e00ff */
[----:B------:R-:W-:Y:S02]  /*3f30*/  SHF.R.U32.HI R31, RZ, R18, R31 ;  /* 0x00000012ff1f7219 */ /* 0x000fe4000001161f */
[----:B------:R-:W-:Y:S01]  /*3f40*/  ISETP.NE.AND P5, PT, R2, 0x1, PT ;  /* 0x000000010200780c */ /* 0x000fe20003fa5270 */
[----:B------:R-:W-:Y:S01]  /*3f50*/  IMAD.HI.U32 R36, R13, R16, RZ ;  /* 0x000000100d247227 */ /* 0x000fe200078e00ff */
[----:B------:R-:W-:Y:S02]  /*3f60*/  SHF.R.U32.HI R34, RZ, R17, R34 ;  /* 0x00000011ff227219 */ /* 0x000fe40000011622 */
[----:B------:R-:W-:Y:S01]  /*3f70*/  SEL R3, R24, R31, !P0 ;  /* 0x0000001f18037207 */ /* 0x000fe20004000000 */
[C---:B------:R-:W-:Y:S01]  /*3f80*/  IMAD.HI.U32 R31, R8.reuse, R7, RZ ;  /* 0x00000007081f7227 */ /* 0x040fe200078e00ff */
[----:B------:R-:W-:Y:S02]  /*3f90*/  SEL R11, R19, R34, !P5 ;  /* 0x00000022130b7207 */ /* 0x000fe40006800000 */
[----:B------:R-:W-:Y:S01]  /*3fa0*/  SHF.R.U32.HI R36, RZ, R17, R36 ;  /* 0x00000011ff247219 */ /* 0x000fe20000011624 */
[----:B------:R-:W-:Y:S01]  /*3fb0*/  IMAD.HI.U32 R38, R3, R4, RZ ;  /* 0x0000000403267227 */ /* 0x000fe200078e00ff */
[----:B------:R-:W-:Y:S03]  /*3fc0*/  SHF.R.U32.HI R31, RZ, R18, R31 ;  /* 0x00000012ff1f7219 */ /* 0x000fe6000001161f */
[----:B------:R-:W-:Y:S01]  /*3fd0*/  IMAD.HI.U32 R34, R11, R4, RZ ;  /* 0x000000040b227227 */ /* 0x000fe200078e00ff */
[----:B------:R-:W-:Y:S02]  /*3fe0*/  @P2 SHF.R.U32.HI R3, RZ, R5, R38 ;  /* 0x00000005ff032219 */ /* 0x000fe40000011626 */
[----:B------:R-:W-:Y:S02]  /*3ff0*/  SEL R9, R8, R31, !P0 ;  /* 0x0000001f08097207 */ /* 0x000fe40004000000 */
[----:B------:R-:W-:Y:S01]  /*4000*/  @P2 SHF.R.U32.HI R11, RZ, R5, R34 ;  /* 0x00000005ff0b2219 */ /* 0x000fe20000011622 */
[C---:B------:R-:W-:Y:S01]  /*4010*/  IMAD R10, R72.reuse, R3, RZ ;  /* 0x00000003480a7224 */ /* 0x040fe200078e02ff */
[----:B------:R-:W-:Y:S01]  /*4020*/  SEL R3, R13, R36, !P5 ;  /* 0x000000240d037207 */ /* 0x000fe20006800000 */
[C---:B------:R-:W-:Y:S03]  /*4030*/  IMAD.HI.U32 R14, R9.reuse, R4, RZ ;  /* 0x00000004090e7227 */ /* 0x040fe600078e00ff */
[----:B------:R-:W-:Y:S01]  /*4040*/  ISETP.GE.AND P0, PT, R9, R10, PT ;  /* 0x0000000a0900720c */ /* 0x000fe20003f06270 */
[C---:B------:R-:W-:Y:S01]  /*4050*/  IMAD R12, R72.reuse, R11, RZ ;  /* 0x0000000b480c7224 */ /* 0x040fe200078e02ff */
[-C--:B------:R-:W-:Y:S04]  /*4060*/  SHF.R.U32.HI R14, RZ, R5.reuse, R14 ;  /* 0x00000005ff0e7219 */ /* 0x080fe8000001160e */
[----:B------:R-:W-:Y:S02]  /*4070*/  ISETP.GE.OR P0, PT, R3, R12, P0 ;  /* 0x0000000c0300720c */ /* 0x000fe40000706670 */
[----:B------:R-:W-:Y:S05]  /*4080*/  SEL R15, R9, R14, !P2 ;  /* 0x0000000e090f7207 */ /* 0x000fea0005000000 */
[----:B------:R-:W-:Y:S04]  /*4090*/  IMAD.MOV R14, RZ, RZ, -R15 ;  /* 0x000000ffff0e7224 */ /* 0x000fe800078e0a0f */
[----:B------:R-:W-:Y:S02]  /*40a0*/  IMAD R14, R72, R14, R9 ;  /* 0x0000000e480e7224 */ /* 0x000fe400078e0209 */
[C---:B------:R-:W-:Y:S05]  /*40b0*/  @!P0 IMAD.HI.U32 R10, R3.reuse, R4, RZ ;  /* 0x00000004030a8227 */ /* 0x040fea00078e00ff */
[----:B------:R-:W-:Y:S04]  /*40c0*/  @!P0 SHF.R.U32.HI R10, RZ, R5, R10 ;  /* 0x00000005ff0a8219 */ /* 0x000fe8000001160a */
[----:B------:R-:W-:Y:S01]  /*40d0*/  @!P0 SEL R0, R3, R10, !P2 ;  /* 0x0000000a03008207 */ /* 0x000fe20005000000 */
[----:B------:R-:W-:Y:S03]  /*40e0*/  IMAD.MOV R10, RZ, RZ, -R3 ;  /* 0x000000ffff0a7224 */ /* 0x000fe600078e0a03 */
[----:B------:R-:W-:Y:S01]  /*40f0*/  @!P0 IADD3 R15, PT, PT, R15, -R0, RZ ;  /* 0x800000000f0f8210 */ /* 0x000fe20007ffe0ff */
[----:B------:R-:W-:Y:S01]  /*4100*/  @!P0 IMAD R0, R11, R14, R0 ;  /* 0x0000000e0b008224 */ /* 0x000fe200078e0200 */
[----:B------:R-:W-:Y:S01]  /*4110*/  IADD3 R11, PT, PT, -R9, RZ, RZ ;  /* 0x000000ff090b7210 */ /* 0x000fe20007ffe1ff */
[----:B------:R-:W-:Y:S02]  /*4120*/  IMAD R13, R2, R10, R13 ;  /* 0x0000000a020d7224 */ /* 0x000fe400078e020d */
[----:B------:R-:W-:Y:S02]  /*4130*/  @!P0 IMAD R9, R15, R72, R3 ;  /* 0x000000480f098224 */ /* 0x000fe400078e0203 */
[----:B------:R-:W-:Y:S02]  /*4140*/  @!P0 IMAD.MOV.U32 R3, RZ, RZ, R0 ;  /* 0x000000ffff038224 */ /* 0x000fe400078e0000 */
[----:B------:R-:W-:Y:S02]  /*4150*/  IMAD R8, R6, R11, R8 ;  /* 0x0000000b06087224 */ /* 0x000fe400078e0208 */
[----:B------:R-:W-:Y:S02]  /*4160*/  IMAD R13, R3, R2, R13 ;  /* 0x00000002030d7224 */ /* 0x000fe400078e020d */
[----:B------:R-:W-:Y:S02]  /*4170*/  IMAD R8, R9, R6, R8 ;  /* 0x0000000609087224 */ /* 0x000fe400078e0208 */
.L_x_73:
[----:B------:R-:W-:Y:S05]  /*4180*/  BRA.U UP1, `(.L_x_74) ;  /* 0x0000000101107547 */ /* 0x000fea000b800000 */
[----:B------:R-:W-:Y:S04]  /*4190*/  MOV R0, UR13 ;  /* 0x0000000d00007c02 */ /* 0x000fe80008000f00 */
[----:B------:R-:W-:Y:S04]  /*41a0*/  SHF.L.U32 R3, R0, 0x1f, RZ ;  /* 0x0000001f00037819 */ /* 0x000fe800000006ff */
[----:B------:R-:W1:Y:S02]  /*41b0*/  SYNCS.PHASECHK.TRANS64.TRYWAIT P0, [UR6+0x98], R3 ;  /* 0x00009803ff0075a7 */ /* 0x000e640008001106 */
[----:B-1----:R-:W-:Y:S05]  /*41c0*/  @!P0 BRA `(.L_x_75) ;  /* 0x0000003000ec8947 */ /* 0x002fea0003800000 */
.L_x_74:
[----:B------:R-:W-:Y:S05]  /*41d0*/  BRA.U !UP3, `(.L_x_76) ;  /* 0x000000010b347547 */ /* 0x000fea000b800000 */
[----:B------:R-:W-:Y:S01]  /*41e0*/  UPLOP3.LUT UP0, UPT, UPT, UPT, UP2, 0x80, 0x8 ;  /* 0x000000000008789c */ /* 0x000fe20003f0f020 */
[----:B-1----:R-:W-:Y:S02]  /*41f0*/  HFMA2 R0, -RZ, RZ, 0, 5.9604644775390625e-08 ;  /* 0x00000001ff007431 */ /* 0x002fe400000001ff */
[----:B------:R-:W-:Y:S03]  /*4200*/  IMAD.MOV.U32 R168, RZ, RZ, 0x1 ;  /* 0x00000001ffa87424 */ /* 0x000fe600078e00ff */
[----:B------:R-:W-:Y:S05]  /*4210*/  PLOP3.LUT P0, PT, PT, PT, UP0, 0x80, 0x8 ;  /* 0x000000000008781c */ /* 0x000fea0003f0f008 */
[----:B------:R-:W1:Y:S01]  /*4220*/  @UP0 LDCU.64 UR8, c[0x0][0x888] ;  /* 0x00011100ff0807ac */ /* 0x000e620008000a00 */
[----:B------:R-:W-:Y:S07]  /*4230*/  @UP0 UIMAD UR7, UR36, UR4, URZ ;  /* 0x00000004240702a4 */ /* 0x000fee000f8e02ff */
[----:B------:R-:W-:Y:S01]  /*4240*/  @!P0 PRMT R168, R0, 0x7610, R168 ;  /* 0x0000761000a88816 */ /* 0x000fe200000000a8 */
[----:B-1----:R-:W-:Y:S03]  /*4250*/  @UP0 UIMAD.WIDE UR8, UR7, 0x4, UR8 ;  /* 0x00000004070808a5 */ /* 0x002fe6000f8e0208 */
[----:B------:R-:W1:Y:S03]  /*4260*/  @!UP0 LDCU UR7, c[0x0][0x880] ;  /* 0x00011000ff0787ac */ /* 0x000e660008000800 */
[----:B------:R-:W-:Y:S01]  /*4270*/  IMAD.U32 R10, RZ, RZ, UR8 ;  /* 0x00000008ff0a7e24 */ /* 0x000fe2000f8e00ff */
[----:B------:R-:W-:Y:S05]  /*4280*/  MOV R11, UR9 ;  /* 0x00000009000b7c02 */ /* 0x000fea0008000f00 */
[----:B-----5:R3:W5:Y:S02]  /*4290*/  @P0 LDG.E R80, desc[UR40][R10.64] ;  /* 0x000000280a500981 */ /* 0x020764000c1e1900 */
[----:B-1-3--:R-:W-:Y:S07]  /*42a0*/  @!P0 IMAD.U32 R80, RZ, RZ, UR7 ;  /* 0x00000007ff508e24 */ /* 0x00afee000f8e00ff */
.L_x_76:
[----:B-----5:R-:W-:Y:S01]  /*42b0*/  @!P4 ISETP.EQ.AND P5, PT, R80, RZ, PT ;  /* 0x000000ff5000c20c */ /* 0x020fe20003fa2270 */
[----:B------:R-:W-:Y:S01]  /*42c0*/  @!UPT UIADD3 URZ, UPT, UPT, URZ, URZ, URZ ;  /* 0x000000fffffff290 */ /* 0x000fe2000fffe0ff */
[----:B------:R-:W-:Y:S11]  /*42d0*/  @!P4 BRA `(.L_x_77) ;  /* 0x000000000014c947 */ /* 0x000ff60003800000 */
[----:B------:R-:W-:Y:S02]  /*42e0*/  LOP3.LUT P0, RZ, R168, 0xff, RZ, 0xc0, !PT ;  /* 0x000000ffa8ff7812 */ /* 0x000fe4000780c0ff */
[----:B------:R-:W-:Y:S04]  /*42f0*/  PLOP3.LUT P5, PT, PT, PT, UP0, 0x80, 0x8 ;  /* 0x000000000008781c */ /* 0x000fe80003faf008 */
[----:B------:R-:W-:Y:S07]  /*4300*/  PLOP3.LUT P5, PT, P5, PT, PT, 0x8, 0x80 ;  /* 0x000000000080781c */ /* 0x000fee0002fae170 */
[----:B------:R-:W-:Y:S11]  /*4310*/  @P0 ISETP.EQ.AND P5, PT, R80, RZ, PT ;  /* 0x000000ff5000020c */ /* 0x000ff60003fa2270 */
[----:B------:R-:W-:Y:S02]  /*4320*/  @!UPT UIADD3 URZ, UPT, UPT, URZ, URZ, URZ ;  /* 0x000000fffffff290 */ /* 0x000fe4000fffe0ff */
.L_x_77:
[----:B------:R-:W3:Y:S01]  /*4330*/  SYNCS.PHASECHK.TRANS64.TRYWAIT P4, [UR6+0x88], R26 ;  /* 0x0000881aff0075a7 */ /* 0x000ee20008081106 */
[----:B------:R-:W-:Y:S01]  /*4340*/  @P3 SHF.R.U32.HI R27, RZ, 0x10, R21 ;  /* 0x00000010ff1b3819 */ /* 0x000fe20000011615 */
[----:B------:R-:W-:Y:S01]  /*4350*/  VIADD R29, R29, 0x1 ;  /* 0x000000011d1d7836 */ /* 0x000fe20000000000 */
[----:B------:R-:W5:Y:S08]  /*4360*/  LDC.64 R14, c[0x0][0xb10] ;  /* 0x0002c400ff0e7b82 */ /* 0x000f700000000a00 */
[----:B------:R-:W2:Y:S08]  /*4370*/  LDC.64 R10, c[0x0][0xb18] ;  /* 0x0002c600ff0a7b82 */ /* 0x000eb00000000a00 */
[----:B-1----:R-:W1:Y:S08]  /*4380*/  @!P1 LDC R0, c[0x0][0xb20] ;  /* 0x0002c800ff009b82 */ /* 0x002e700000000800 */
[----:B------:R-:W4:Y:S01]  /*4390*/  @!P1 LDC R3, c[0x0][0xb0c] ;  /* 0x0002c300ff039b82 */ /* 0x000f220000000800 */
[----:B-----5:R-:W-:Y:S05]  /*43a0*/  @!P1 IMAD.HI.U32 R14, R13, R14, RZ ;  /* 0x0000000e0d0e9227 */ /* 0x020fea00078e00ff */
[----:B------:R-:W-:Y:S01]  /*43b0*/  @!P1 SHF.R.U32.HI R14, RZ, R15, R14 ;  /* 0x0000000fff0e9219 */ /* 0x000fe2000001160e */
[----:B--2---:R-:W-:Y:S01]  /*43c0*/  @!P1 IMAD.HI.U32 R11, R8, R11, RZ ;  /* 0x0000000b080b9227 */ /* 0x004fe200078e00ff */
[----:B------:R-:W-:Y:S04]  /*43d0*/  @!P1 ISETP.NE.AND P0, PT, R10, 0x1, PT ;  /* 0x000000010a00980c */ /* 0x000fe80003f05270 */
[----:B-1----:R-:W-:Y:S02]  /*43e0*/  @!P1 SHF.R.U32.HI R9, RZ, R0, R11 ;  /* 0x00000000ff099219 */ /* 0x002fe4000001160b */
[----:B----4-:R-:W-:Y:S02]  /*43f0*/  @!P1 ISETP.NE.AND P2, PT, R3, 0x1, PT ;  /* 0x000000010300980c */ /* 0x010fe40003f45270 */
[----:B------:R-:W-:Y:S02]  /*4400*/  @!P1 SEL R9, R8, R9, !P0 ;  /* 0x0000000908099207 */ /* 0x000fe40004000000 */
[----:B------:R-:W-:Y:S02]  /*4410*/  ELECT P0, URZ, PT ;  /* 0x0000000000ff782f */ /* 0x000fe40003800000 */
[----:B------:R-:W-:Y:S05]  /*4420*/  @!P1 SEL R14, R13, R14, !P2 ;  /* 0x0000000e0d0e9207 */ /* 0x000fea0005000000 */
[----:B------:R-:W-:Y:S02]  /*4430*/  @!P1 IMAD.IADD R0, R9, 0x1, -R14 ;  /* 0x0000000109009824 */ /* 0x000fe400078e0a0e */
[----:B------:R-:W-:Y:S02]  /*4440*/  @!P1 IMAD.IADD R9, R14, 0x1, -R9 ;  /* 0x000000010e099824 */ /* 0x000fe400078e0a09 */
[----:B------:R-:W-:Y:S02]  /*4450*/  @!P1 IMAD R13, R0, R3, R13 ;  /* 0x00000003000d9224 */ /* 0x000fe400078e020d */
[----:B------:R-:W-:Y:S01]  /*4460*/  @!P1 IMAD R8, R9, R10, R8 ;  /* 0x0000000a09089224 */ /* 0x000fe200078e0208 */
[----:B---3--:R-:W-:Y:S06]  /*4470*/  @!P4 BRA `(.L_x_78) ;  /* 0x000000300058c947 */ /* 0x008fec0003800000 */
.L_x_137:
[----:B------:R-:W-:Y:S01]  /*4480*/  PLOP3.LUT P5, PT, P5, P0, PT, 0xf2, 0x2f ;  /* 0x00000000002f781c */ /* 0x000fe20002fa1e72 */
[----:B------:R-:W-:Y:S01]  /*4490*/  UMOV UR14, 0x0 ;  /* 0x00000000000e7882 */ /* 0x000fe20000000000 */
[----:B------:R-:W-:Y:S01]  /*44a0*/  LOP3.LUT R30, R30, 0x1, RZ, 0x3c, !PT ;  /* 0x000000011e1e7812 */ /* 0x000fe200078e3cff */
[----:B------:R-:W-:Y:S01]  /*44b0*/  UMOV UR15, 0x10000000 ;  /* 0x10000000000f7882 */ /* 0x000fe20000000000 */
[----:B------:R-:W-:Y:S01]  /*44c0*/  UMOV UR12, UR36 ;  /* 0x00000024000c7c82 */ /* 0x000fe20008000000 */
[----:B------:R-:W-:Y:S08]  /*44d0*/  @P3 R2UR UR36, R27 ;  /* 0x000000001b2432ca */ /* 0x000ff000000e0000 */
[----:B-1----:R-:W-:Y:S01]  /*44e0*/  @!P5 IADD3 R3, P0, PT, R32, 0x580, RZ ;  /* 0x000005802003d810 */ /* 0x002fe20007f1e0ff */
[----:B------:R-:W-:Y:S01]  /*44f0*/  @!P5 IMAD.SHL.U32 R165, R165, 0x40, RZ ;  /* 0x00000040a5a5d824 */ /* 0x000fe200078e00ff */
[----:B------:R-:W-:Y:S01]  /*4500*/  VOTEU.ALL UP1, P5 ;  /* 0x0000000000ff7886 */ /* 0x000fe20002820000 */
[----:B------:R-:W-:Y:S01]  /*4510*/  @!P5 IMAD.SHL.U32 R167, R167, 0x80, RZ ;  /* 0x00000080a7a7d824 */ /* 0x000fe200078e00ff */
[----:B------:R-:W-:Y:S01]  /*4520*/  @!P5 R2UR UR8, R3 ;  /* 0x000000000308d2ca */ /* 0x000fe200000e0000 */
[----:B------:R-:W-:Y:S01]  /*4530*/  @!P5 IMAD.X R0, RZ, RZ, R33, P0 ;  /* 0x000000ffff00d224 */ /* 0x000fe200000e0621 */
[----:B------:R-:W-:Y:S01]  /*4540*/  @!P5 R2UR UR10, R165 ;  /* 0x00000000a50ad2ca */ /* 0x000fe200000e0000 */
[----:B------:R-:W-:Y:S01]  /*4550*/  @!UP1 UIADD3 UR9, UPT, UPT, UR6, 0x80, URZ ;  /* 0x0000008006099890 */ /* 0x000fe2000fffe0ff */
[----:B------:R-:W-:Y:S01]  /*4560*/  @!P5 R2UR UR11, R167 ;  /* 0x00000000a70bd2ca */ /* 0x000fe200000e0000 */
[----:B------:R-:W-:Y:S01]  /*4570*/  IMAD.IADD R165, R8, 0x1, R164 ;  /* 0x0000000108a57824 */ /* 0x000fe200078e02a4 */
[----:B------:R-:W-:Y:S01]  /*4580*/  @!P5 R2UR UR7, R0 ;  /* 0x000000000007d2ca */ /* 0x000fe200000e0000 */
[----:B------:R-:W-:Y:S01]  /*4590*/  IMAD.IADD R167, R13, 0x1, R166 ;  /* 0x000000010da77824 */ /* 0x000fe200078e02a6 */
[C---:B------:R-:W-:Y:S04]  /*45a0*/  ISETP.NE.AND P0, PT, R29.reuse, 0x2, PT ;  /* 0x000000021d00780c */ /* 0x040fe80003f05270 */
[----:B------:R-:W-:Y:S01]  /*45b0*/  SEL R3, RZ, 0x1, P0 ;  /* 0x00000001ff037807 */ /* 0x000fe20000000000 */
[----:B------:R-:W-:Y:S01]  /*45c0*/  IMAD.U32 R10, RZ, RZ, UR8 ;  /* 0x00000008ff0a7e24 */ /* 0x000fe2000f8e00ff */
[----:B------:R-:W-:Y:S01]  /*45d0*/  @!UP1 UIADD3 UR8, UPT, UPT, UR6, 0x200, URZ ;  /* 0x0000020006089890 */ /* 0x000fe2000fffe0ff */
[----:B------:R-:W-:Y:S01]  /*45e0*/  SEL R29, R29, RZ, P0 ;  /* 0x000000ff1d1d7207 */ /* 0x000fe20000000000 */
[----:B------:R-:W-:Y:S01]  /*45f0*/  VOTEU.ALL UP1, P5 ;  /* 0x0000000000ff7886 */ /* 0x000fe20002820000 */
[----:B------:R-:W-:Y:S02]  /*4600*/  LOP3.LUT R28, R28, R3, RZ, 0x3c, !PT ;  /* 0x000000031c1c7212 */ /* 0x000fe400078e3cff */
[----:B------:R-:W-:Y:S01]  /*4610*/  IMAD.U32 R11, RZ, RZ, UR7 ;  /* 0x00000007ff0b7e24 */ /* 0x000fe2000f8e00ff */
[----:B------:R-:W-:Y:S04]  /*4620*/  @!P5 R2UR UR16, R10 ;  /* 0x000000000a10d2ca */ /* 0x000fe800000e0000 */
[----:B------:R-:W-:Y:S11]  /*4630*/  @!P5 R2UR UR17, R11 ;  /* 0x000000000b11d2ca */ /* 0x000ff600000e0000 */
[----:B------:R-:W-:Y:S02]  /*4640*/  @!UPT UIADD3 URZ, UPT, UPT, URZ, URZ, URZ ;  /* 0x000000fffffff290 */ /* 0x000fe4000fffe0ff */
[----:B------:R3:W-:Y:S01]  /*4650*/  @!UP1 UTMALDG.3D [UR8], [UR16], desc[UR14] ;  /* 0x00000e08100095b4 */ /* 0x0007e20008011000 */
[----:B------:R3:W-:Y:S01]  /*4660*/  @!P5 SYNCS.ARRIVE.TRANS64.RED.A0TR RZ, [UR6+0x80], R25 ;  /* 0x00008019ffffd9a7 */ /* 0x0007e20008300406 */
[----:B------:R-:W-:Y:S01]  /*4670*/  UPLOP3.LUT UP1, UPT, UPT, UPT, UPT, 0x80, 0x8 ;  /* 0x000000000008789c */ /* 0x000fe20003f2f070 */
[----:B------:R-:W-:Y:S01]  /*4680*/  SYNCS.ARRIVE.TRANS64.RED.A1T0 RZ, [UR37], RZ ;  /* 0x000000ffffff79a7 */ /* 0x000fe20008100425 */
[----:B------:R-:W-:Y:S09]  /*4690*/  @P3 BRA `(.L_x_79) ;  /* 0xfffffff400b43947 */ /* 0x000ff2000383ffff */
[----:B------:R-:W-:Y:S07]  /*46a0*/  MOV R0, UR6 ;  /* 0x0000000600007c02 */ /* 0x000fee0008000f00 */
.L_x_80:
[----:B-1----:R-:W-:-:S04]  /*46b0*/  SHF.L.U32 R3, R30, 0x1f, RZ ;  /* 0x0000001f1e037819 */ /* 0x002fc800000006ff */
[----:B------:R1:W2:Y:S03]  /*46c0*/  SYNCS.PHASECHK.TRANS64.TRYWAIT P0, [R0+URZ+0x88], R3 ;  /* 0x00008803000075a7 */ /* 0x0002a600080011ff */
[----:B--2---:R-:W-:Y:S05]  /*46d0*/  @!P0 NANOSLEEP.SYNCS 0x989680 ;  /* 0x009896800000895d */ /* 0x004fea0003900000 */
[----:B------:R-:W2:Y:S02]  /*46e0*/  @!P0 SYNCS.PHASECHK.TRANS64 P0, [R0+URZ+0x88], R3 ;  /* 0x00008803000085a7 */ /* 0x000ea400080010ff */
[----:B--23--:R-:W-:Y:S05]  /*46f0*/  @P0 EXIT ;  /* 0x000000000000094d */ /* 0x00cfea0003800000 */
[----:B------:R-:W-:Y:S05]  /*4700*/  BRA `(.L_x_80) ;  /* 0xfffffffc00e87947 */ /* 0x000fea000383ffff */
.L_x_71:
[----:B------:R-:W-:-:S06]  /*4710*/  UISETP.GE.AND UP1, UPT, UR8, 0x4, UPT ;  /* 0x000000040800788c */ /* 0x000fcc000bf26270 */
[----:B------:R-:W-:-:S13]  /*4720*/  PLOP3.LUT P0, PT, PT, PT, UP1, 0x80, 0x8 ;  /* 0x000000000008781c */ /* 0x000fda0003f0f018 */
[----:B------:R-:W-:Y:S05]  /*4730*/  @!P0 EXIT ;  /* 0x000000000000894d */ /* 0x000fea0003800000 */
[----:B------:R-:W-:Y:S01]  /*4740*/  BAR.SYNC.DEFER_BLOCKING 0x6, 0xa0 ;  /* 0x0182800000007b1d */ /* 0x000fe20000010000 */
[C---:B------:R-:W-:Y:S01]  /*4750*/  IMAD.SHL.U32 R180, R176.reuse, 0x40, RZ ;  /* 0x00000040b0b47824 */ /* 0x040fe200078e00ff */
[C---:B------:R-:W-:Y:S01]  /*4760*/  R2P PR, R176.reuse, 0x6 ;  /* 0x00000006b0007804 */ /* 0x040fe20000000000 */
[C---:B------:R-:W-:Y:S01]  /*4770*/  IMAD.SHL.U32 R2, R176.reuse, 0x8, RZ ;  /* 0x00000008b0027824 */ /* 0x040fe200078e00ff */
[----:B------:R-:W-:Y:S01]  /*4780*/  SHF.L.U32 R79, R176, 0x10, RZ ;  /* 0x00000010b04f7819 */ /* 0x000fe200000006ff */
[----:B------:R-:W-:Y:S01]  /*4790*/  IMAD.MOV.U32 R179, RZ, RZ, 0x10 ;  /* 0x00000010ffb37424 */ /* 0x000fe200078e00ff */
[----:B------:R-:W-:Y:S01]  /*47a0*/  UMOV UR43, 0x400 ;  /* 0x00000400002b7882 */ /* 0x000fe20000000000 */
[----:B------:R-:W-:Y:S01]  /*47b0*/  LOP3.LUT R3, R180, 0x180, RZ, 0xc0, !PT ;  /* 0x00000180b4037812 */ /* 0x000fe200078ec0ff */
[----:B------:R-:W-:Y:S01]  /*47c0*/  ULEA UR43, UR37, UR43, 0x18 ;  /* 0x0000002b252b7291 */ /* 0x000fe2000f8ec0ff */
[----:B------:R-:W1:Y:S01]  /*47d0*/  LDC R171, c[0x0][0x370] ;  /* 0x0000dc00ffab7b82 */ /* 0x000e620000000800 */
[----:B------:R-:W-:Y:S01]  /*47e0*/  SEL R179, R179, 0xfffffff0, !P1 ;  /* 0xfffffff0b3b37807 */ /* 0x000fe20004800000 */
[----:B------:R-:W-:Y:S01]  /*47f0*/  HFMA2 R183, -RZ, RZ, 0, 0 ;  /* 0x00000000ffb77431 */ /* 0x000fe200000001ff */
[----:B------:R-:W-:Y:S01]  /*4800*/  LOP3.LUT R3, R3, 0x30, R2, 0xf8, !PT ;  /* 0x0000003003037812 */ /* 0x000fe200078ef802 */
[----:B------:R-:W-:Y:S01]  /*4810*/  UIADD3 UR4, UPT, UPT, UR43, 0x2200, URZ ;  /* 0x000022002b047890 */ /* 0x000fe2000fffe0ff */
[----:B------:R-:W-:Y:S01]  /*4820*/  LOP3.LUT R79, R79, 0x600000, RZ, 0xc0, !PT ;  /* 0x006000004f4f7812 */ /* 0x000fe200078ec0ff */
[----:B------:R-:W-:Y:S01]  /*4830*/  IMAD.MOV.U32 R76, RZ, RZ, RZ ;  /* 0x000000ffff4c7224 */ /* 0x000fe200078e00ff */
[----:B------:R-:W-:Y:S01]  /*4840*/  LOP3.LUT R180, R3, 0x1e40, R180, 0xf8, !PT ;  /* 0x00001e4003b47812 */ /* 0x000fe200078ef8b4 */
[----:B------:R-:W2:Y:S01]  /*4850*/  LDC R74, c[0x0][0xb0c] ;  /* 0x0002c300ff4a7b82 */ /* 0x000ea20000000800 */
[----:B------:R-:W-:Y:S01]  /*4860*/  IMAD.MOV.U32 R3, RZ, RZ, 0x20 ;  /* 0x00000020ff037424 */ /* 0x000fe200078e00ff */
[----:B------:R-:W-:Y:S01]  /*4870*/  CS2R R184, SRZ ;  /* 0x0000000000b87805 */ /* 0x000fe2000001ff00 */
[----:B------:R-:W-:Y:S01]  /*4880*/  IMAD.MOV.U32 R188, RZ, RZ, RZ ;  /* 0x000000ffffbc7224 */ /* 0x000fe200078e00ff */
[----:B------:R-:W4:Y:S01]  /*4890*/  LDCU.64 UR46, c[0x0][0x348] ;  /* 0x00006900ff2e77ac */ /* 0x000f220008000a00 */
[----:B------:R-:W-:Y:S01]  /*48a0*/  VIADD R2, R180, UR43 ;  /* 0x0000002bb4027c36 */ /* 0x000fe20008000000 */
[----:B------:R-:W-:Y:S01]  /*48b0*/  SEL R3, R3, 0xffffffe0, !P2 ;  /* 0xffffffe003037807 */ /* 0x000fe20005000000 */
[----:B------:R-:W3:Y:S01]  /*48c0*/  LDS R0, [UR43+0x150] ;  /* 0x0001502bff007984 */ /* 0x000ee20008000800 */
[----:B------:R-:W1:Y:S01]  /*48d0*/  LDC R169, c[0x0][0xb20] ;  /* 0x0002c800ffa97b82 */ /* 0x000e620000000800 */
[----:B------:R-:W-:Y:S01]  /*48e0*/  IMAD.U32 R186, RZ, RZ, UR4 ;  /* 0x00000004ffba7e24 */ /* 0x000fe2000f8e00ff */
[----:B------:R-:W-:Y:S01]  /*48f0*/  SHF.R.U32.HI R4, RZ, 0x4, R3 ;  /* 0x00000004ff047819 */ /* 0x000fe20000011603 */
[--C-:B------:R-:W-:Y:S01]  /*4900*/  IMAD.IADD R178, R3, 0x1, R2.reuse ;  /* 0x0000000103b27824 */ /* 0x100fe200078e0202 */
[----:B------:R-:W1:Y:S02]  /*4910*/  LDCU.64 UR38, c[0x0][0x888] ;  /* 0x00011100ff2677ac */ /* 0x000e640008000a00 */
[C---:B------:R-:W-:Y:S01]  /*4920*/  LEA.HI R177, R179.reuse, R4, RZ, 0x1c ;  /* 0x00000004b3b17211 */ /* 0x040fe200078fe0ff */
[----:B------:R-:W-:Y:S01]  /*4930*/  IMAD.IADD R179, R179, 0x1, R2 ;  /* 0x00000001b3b37824 */ /* 0x000fe200078e0202 */
[----:B------:R-:W1:Y:S01]  /*4940*/  LDC R73, c[0x0][0xb30] ;  /* 0x0002cc00ff497b82 */ /* 0x000e620000000800 */
[----:B------:R-:W-:Y:S01]  /*4950*/  UIADD3 UR42, UPT, UPT, UR43, 0x200, URZ ;  /* 0x000002002b2a7890 */ /* 0x000fe2000fffe0ff */
[----:B------:R-:W-:-:S06]  /*4960*/  LEA R177, R177, R2, 0x4 ;  /* 0x00000002b1b17211 */ /* 0x000fcc00078e20ff */
[----:B------:R-:W1:Y:S08]  /*4970*/  LDC.64 R158, c[0x0][0xb10] ;  /* 0x0002c400ff9e7b82 */ /* 0x000e700000000a00 */
[----:B------:R-:W1:Y:S08]  /*4980*/  LDC.64 R70, c[0x0][0xb18] ;  /* 0x0002c600ff467b82 */ /* 0x000e700000000a00 */
[----:B------:R-:W1:Y:S01]  /*4990*/  LDC.64 R154, c[0x0][0x888] ;  /* 0x00022200ff9a7b82 */ /* 0x000e620000000a00 */
[----:B---3--:R-:W-:-:S07]  /*49a0*/  IMAD.IADD R79, R0, 0x1, R79 ;  /* 0x00000001004f7824 */ /* 0x008fce00078e024f */
[----:B------:R-:W3:Y:S08]  /*49b0*/  LDC.64 R68, c[0x0][0xb28] ;  /* 0x0002ca00ff447b82 */ /* 0x000ef00000000a00 */
[----:B------:R-:W1:Y:S08]  /*49c0*/  LDC.64 R156, c[0x0][0x890] ;  /* 0x00022400ff9c7b82 */ /* 0x000e700000000a00 */
[----:B------:R-:W1:Y:S08]  /*49d0*/  LDC.64 R152, c[0x0][0x8b0] ;  /* 0x00022c00ff987b82 */ /* 0x000e700000000a00 */
[----:B------:R-:W1:Y:S08]  /*49e0*/  LDC.64 R146, c[0x0][0x8a8] ;  /* 0x00022a00ff927b82 */ /* 0x000e700000000a00 */
[----:B--2-4-:R-:W1:Y:S02]  /*49f0*/  LDC R170, c[0x0][0x374] ;  /* 0x0000dd00ffaa7b82 */ /* 0x014e640000000800 */
.L_x_98:
[----:B------:R-:W-:Y:S02]  /*4a00*/  LEA R0, R188, UR43, 0x3 ;  /* 0x0000002bbc007c11 */ /* 0x000fe4000f8e18ff */
[----:B------:R-:W-:Y:S02]  /*4a10*/  SHF.L.U32 R3, R184, 0x1f, RZ ;  /* 0x0000001fb8037819 */ /* 0x000fe400000006ff */
[----:B------:R-:W-:Y:S02]  /*4a20*/  LEA R16, R188, UR43, 0x4 ;  /* 0x0000002bbc107c11 */ /* 0x000fe4000f8e20ff */
[----:B--2---:R-:W2:Y:S02]  /*4a30*/  SYNCS.PHASECHK.TRANS64.TRYWAIT P0, [R0+URZ+0xa0], R3 ;  /* 0x0000a003000075a7 */ /* 0x004ea400080011ff */
[----:B-12---:R-:W-:Y:S05]  /*4a40*/  @!P0 BRA `(.L_x_81) ;  /* 0x0000002800fc8947 */ /* 0x006fea0003800000 */
.L_x_138:
[----:B------:R-:W4:Y:S01]  /*4a50*/  LDC.64 R12, c[0x0][0xb10] ;  /* 0x0002c400ff0c7b82 */ /* 0x000f220000000a00 */
[----:B------:R-:W3:Y:S01]  /*4a60*/  LDS.128 R16, [R16+0x130] ;  /* 0x0001300010107984 */ /* 0x000ee20000000c00 */
[----:B-1----:R-:W-:Y:S01]  /*4a70*/  ISETP.NE.AND P1, PT, R73, 0x1, PT ;  /* 0x000000014900780c */ /* 0x002fe20003f25270 */
[----:B--2---:R-:W-:Y:S01]  /*4a80*/  VIADD R0, R0, 0xb0 ;  /* 0x000000b000007836 */ /* 0x004fe20000000000 */
[----:B------:R-:W-:Y:S04]  /*4a90*/  ISETP.GE.AND P0, PT, R72, 0x1, PT ;  /* 0x000000014800780c */ /* 0x000fe80003f06270 */
[----:B------:R-:W1:Y:S01]  /*4aa0*/  LDC.64 R10, c[0x0][0xb18] ;  /* 0x0002c600ff0a7b82 */ /* 0x000e620000000a00 */
[----:B------:R-:W-:Y:S01]  /*4ab0*/  PRMT R0, RZ, 0x654, R0 ;  /* 0x00000654ff007816 */ /* 0x000fe20000000000 */
[----:B------:R-:W-:Y:S01]  /*4ac0*/  @!PT LDS RZ, [RZ] ;  /* 0x00000000fffff984 */ /* 0x000fe20000000800 */
[----:B------:R-:W-:Y:S01]  /*4ad0*/  @!PT LDS RZ, [RZ] ;  /* 0x00000000fffff984 */ /* 0x000fe20000000800 */
[----:B------:R-:W-:Y:S01]  /*4ae0*/  @!PT LDS RZ, [RZ] ;  /* 0x00000000fffff984 */ /* 0x000fe20000000800 */
[----:B------:R-:W-:Y:S01]  /*4af0*/  @!PT LDS RZ, [RZ] ;  /* 0x00000000fffff984 */ /* 0x000fe20000000800 */
[----:B------:R2:W-:Y:S06]  /*4b00*/  MEMBAR.ALL.CTA ;  /* 0x0000000000007992 */ /* 0x0005ec0000008000 */
[----:B--2---:R-:W2:Y:S01]  /*4b10*/  FENCE.VIEW.ASYNC.S ;  /* 0x00000000000073c6 */ /* 0x004ea20000000000 */
[----:B------:R-:W1:Y:S08]  /*4b20*/  @!P1 LDC R14, c[0x0][0xb20] ;  /* 0x0002c800ff0e9b82 */ /* 0x000e700000000800 */
[----:B------:R-:W1:Y:S01]  /*4b30*/  @!P1 LDC R9, c[0x0][0xb0c] ;  /* 0x0002c300ff099b82 */ /* 0x000e620000000800 */
[----:B--2---:R2:W-:Y:S01]  /*4b40*/  SYNCS.ARRIVE.TRANS64.RED.A1T0 RZ, [R0+URZ], RZ ;  /* 0x000000ff00ff79a7 */ /* 0x0045e200081004ff */
[----:B---3--:R-:W-:Y:S04]  /*4b50*/  LOP3.LUT P4, RZ, R18, 0x1, RZ, 0xc0, !PT ;  /* 0x0000000112ff7812 */ /* 0x008fe8000788c0ff */
[----:B------:R-:W-:Y:S09]  /*4b60*/  P2R R187, PR, RZ, 0x10 ;  /* 0x00000010ffbb7803 */ /* 0x000ff20000000000 */
[----:B------:R-:W-:Y:S02]  /*4b70*/  @P4 MOV R77, R16 ;  /* 0x00000010004d4202 */ /* 0x000fe40000000f00 */
[----:B------:R-:W-:Y:S01]  /*4b80*/  @P4 LOP3.LUT R75, R17, 0xffff, RZ, 0xc0, !PT ;  /* 0x0000ffff114b4812 */ /* 0x000fe200078ec0ff */
[----:B--2-4-:R-:W-:Y:S06]  /*4b90*/  @!P0 BRA `(.L_x_82) ;  /* 0x0000000000a48947 */ /* 0x014fec0003800000 */
[----:B------:R-:W-:Y:S01]  /*4ba0*/  IMAD.HI.U32 R22, R170, R71, RZ ;  /* 0x00000047aa167227 */ /* 0x000fe200078e00ff */
[----:B------:R-:W-:Y:S02]  /*4bb0*/  ISETP.NE.AND P0, PT, R70, 0x1, PT ;  /* 0x000000014600780c */ /* 0x000fe40003f05270 */
[----:B------:R-:W-:Y:S01]  /*4bc0*/  ISETP.NE.AND P2, PT, R72, 0x1, PT ;  /* 0x000000014800780c */ /* 0x000fe20003f45270 */
[-C--:B------:R-:W-:Y:S01]  /*4bd0*/  IMAD.HI.U32 R20, R171, R158.reuse, RZ ;  /* 0x0000009eab147227 */ /* 0x080fe200078e00ff */
[----:B------:R-:W-:Y:S02]  /*4be0*/  SHF.R.U32.HI R21, RZ, R169, R22 ;  /* 0x000000a9ff157219 */ /* 0x000fe40000011616 */
[----:B------:R-:W-:Y:S01]  /*4bf0*/  ISETP.NE.AND P3, PT, R74, 0x1, PT ;  /* 0x000000014a00780c */ /* 0x000fe20003f65270 */
[----:B------:R-:W-:Y:S01]  /*4c00*/  IMAD.HI.U32 R26, R75, R71, RZ ;  /* 0x000000474b1a7227 */ /* 0x000fe200078e00ff */
[----:B------:R-:W-:Y:S02]  /*4c10*/  SHF.R.U32.HI R20, RZ, R159, R20 ;  /* 0x0000009fff147219 */ /* 0x000fe40000011614 */
[----:B------:R-:W-:Y:S01]  /*4c20*/  SEL R3, R170, R21, !P0 ;  /* 0x00000015aa037207 */ /* 0x000fe20004000000 */
[----:B------:R-:W-:Y:S01]  /*4c30*/  IMAD.HI.U32 R24, R77, R158, RZ ;  /* 0x0000009e4d187227 */ /* 0x000fe200078e00ff */
[----:B------:R-:W-:Y:S03]  /*4c40*/  SEL R7, R171, R20, !P3 ;  /* 0x00000014ab077207 */ /* 0x000fe60005800000 */
[-C--:B------:R-:W-:Y:S01]  /*4c50*/  IMAD.HI.U32 R20, R3, R68.reuse, RZ ;  /* 0x0000004403147227 */ /* 0x080fe200078e00ff */
[----:B------:R-:W-:Y:S03]  /*4c60*/  SHF.R.U32.HI R24, RZ, R159, R24 ;  /* 0x0000009fff187219 */ /* 0x000fe60000011618 */
[----:B------:R-:W-:Y:S01]  /*4c70*/  IMAD.HI.U32 R22, R7, R68, RZ ;  /* 0x0000004407167227 */ /* 0x000fe200078e00ff */
[----:B------:R-:W-:Y:S02]  /*4c80*/  @P2 SHF.R.U32.HI R3, RZ, R69, R20 ;  /* 0x00000045ff032219 */ /* 0x000fe40000011614 */
[----:B------:R-:W-:Y:S02]  /*4c90*/  SHF.R.U32.HI R20, RZ, R169, R26 ;  /* 0x000000a9ff147219 */ /* 0x000fe4000001161a */
[----:B------:R-:W-:Y:S01]  /*4ca0*/  @P2 SHF.R.U32.HI R7, RZ, R69, R22 ;  /* 0x00000045ff072219 */ /* 0x000fe20000011616 */
[C---:B------:R-:W-:Y:S01]  /*4cb0*/  IMAD R2, R72.reuse, R3, RZ ;  /* 0x0000000348027224 */ /* 0x040fe200078e02ff */
[----:B------:R-:W-:Y:S02]  /*4cc0*/  SEL R5, R75, R20, !P0 ;  /* 0x000000144b057207 */ /* 0x000fe40004000000 */
[----:B------:R-:W-:Y:S01]  /*4cd0*/  SEL R3, R77, R24, !P3 ;  /* 0x000000184d037207 */ /* 0x000fe20005800000 */
[----:B------:R-:W-:Y:S01]  /*4ce0*/  IMAD R4, R72, R7, RZ ;  /* 0x0000000748047224 */ /* 0x000fe200078e02ff */
[C---:B------:R-:W-:Y:S01]  /*4cf0*/  ISETP.GE.AND P0, PT, R5.reuse, R2, PT ;  /* 0x000000020500720c */ /* 0x040fe20003f06270 */
[----:B------:R-:W-:Y:S03]  /*4d00*/  IMAD.HI.U32 R6, R5, R68, RZ ;  /* 0x0000004405067227 */ /* 0x000fe600078e00ff */
[----:B------:R-:W-:Y:S01]  /*4d10*/  ISETP.GE.OR P0, PT, R3, R4, P0 ;  /* 0x000000040300720c */ /* 0x000fe20000706670 */
[----:B------:R-:W-:Y:S01]  /*4d20*/  IMAD.MOV R4, RZ, RZ, -R3 ;  /* 0x000000ffff047224 */ /* 0x000fe200078e0a03 */
[-C--:B------:R-:W-:Y:S03]  /*4d30*/  SHF.R.U32.HI R6, RZ, R69.reuse, R6 ;  /* 0x00000045ff067219 */ /* 0x080fe60000011606 */
[----:B------:R-:W-:Y:S01]  /*4d40*/  IMAD R77, R74, R4, R77 ;  /* 0x000000044a4d7224 */ /* 0x000fe200078e024d */
[----:B------:R-:W-:Y:S05]  /*4d50*/  SEL R15, R5, R6, !P2 ;  /* 0x00000006050f7207 */ /* 0x000fea0005000000 */
[----:B------:R-:W-:Y:S02]  /*4d60*/  IMAD.MOV R6, RZ, RZ, -R15 ;  /* 0x000000ffff067224 */ /* 0x000fe400078e0a0f */
[C---:B------:R-:W-:Y:S04]  /*4d70*/  @!P0 IMAD.HI.U32 R2, R3.reuse, R68, RZ ;  /* 0x0000004403028227 */ /* 0x040fe800078e00ff */
[----:B------:R-:W-:Y:S01]  /*4d80*/  IMAD R6, R72, R6, R5 ;  /* 0x0000000648067224 */ /* 0x000fe200078e0205 */
[----:B------:R-:W-:Y:S04]  /*4d90*/  @!P0 SHF.R.U32.HI R2, RZ, R69, R2 ;  /* 0x00000045ff028219 */ /* 0x000fe80000011602 */
[----:B------:R-:W-:Y:S02]  /*4da0*/  @!P0 SEL R0, R3, R2, !P2 ;  /* 0x0000000203008207 */ /* 0x000fe40005000000 */
[----:B------:R-:W-:Y:S02]  /*4db0*/  IADD3 R2, PT, PT, -R5, RZ, RZ ;  /* 0x000000ff05027210 */ /* 0x000fe40007ffe1ff */
[----:B------:R-:W-:Y:S01]  /*4dc0*/  @!P0 IADD3 R8, PT, PT, R15, -R0, RZ ;  /* 0x800000000f088210 */ /* 0x000fe20007ffe0ff */
[----:B------:R-:W-:Y:S02]  /*4dd0*/  @!P0 IMAD R0, R7, R6, R0 ;  /* 0x0000000607008224 */ /* 0x000fe400078e0200 */
[----:B------:R-:W-:Y:S02]  /*4de0*/  IMAD R75, R70, R2, R75 ;  /* 0x00000002464b7224 */ /* 0x000fe400078e024b */
[----:B------:R-:W-:Y:S02]  /*4df0*/  @!P0 IMAD R5, R8, R72, R3 ;  /* 0x0000004808058224 */ /* 0x000fe400078e0203 */
[----:B------:R-:W-:Y:S04]  /*4e00*/  @!P0 IMAD.MOV.U32 R3, RZ, RZ, R0 ;  /* 0x000000ffff038224 */ /* 0x000fe800078e0000 */
[----:B------:R-:W-:Y:S02]  /*4e10*/  IMAD R77, R3, R74, R77 ;  /* 0x0000004a034d7224 */ /* 0x000fe400078e024d */
[----:B------:R-:W-:Y:S07]  /*4e20*/  IMAD R75, R5, R70, R75 ;  /* 0x00000046054b7224 */ /* 0x000fee00078e024b */
.L_x_82:
[----:B------:R-:W-:Y:S01]  /*4e30*/  @!P1 IMAD.HI.U32 R0, R77, R12, RZ ;  /* 0x0000000c4d009227 */ /* 0x000fe200078e00ff */
[----:B-1----:R-:W-:Y:S01]  /*4e40*/  @!P1 ISETP.NE.AND P0, PT, R10, 0x1, PT ;  /* 0x000000010a00980c */ /* 0x002fe20003f05270 */
[----:B------:R-:W-:Y:S01]  /*4e50*/  ULOP3.LUT UP0, URZ, UR42, 0x1b0, URZ, 0xc0, !UPT ;  /* 0x000001b02aff7892 */ /* 0x000fe2000f80c0ff */
[----:B------:R-:W-:Y:S01]  /*4e60*/  @!P1 ISETP.NE.AND P2, PT, R9, 0x1, PT ;  /* 0x000000010900980c */ /* 0x000fe20003f45270 */
[----:B------:R-:W-:Y:S01]  /*4e70*/  @!P1 IMAD.HI.U32 R3, R75, R11, RZ ;  /* 0x0000000b4b039227 */ /* 0x000fe200078e00ff */
[----:B------:R-:W-:Y:S02]  /*4e80*/  @!P1 SHF.R.U32.HI R0, RZ, R13, R0 ;  /* 0x0000000dff009219 */ /* 0x000fe40000011600 */
[----:B------:R-:W-:Y:S01]  /*4e90*/  @P4 SHF.R.U32.HI R182, RZ, 0x10, R17 ;  /* 0x00000010ffb64819 */ /* 0x000fe20000011611 */
[----:B------:R-:W-:Y:S01]  /*4ea0*/  VIADD R188, R188, 0x1 ;  /* 0x00000001bcbc7836 */ /* 0x000fe20000000000 */
[----:B------:R-:W-:Y:S02]  /*4eb0*/  @!P1 SHF.R.U32.HI R2, RZ, R14, R3 ;  /* 0x0000000eff029219 */ /* 0x000fe40000011603 */
[----:B------:R-:W-:Y:S02]  /*4ec0*/  @!P1 SEL R3, R77, R0, !P2 ;  /* 0x000000004d039207 */ /* 0x000fe40005000000 */
[----:B------:R-:W-:Y:S05]  /*4ed0*/  @!P1 SEL R2, R75, R2, !P0 ;  /* 0x000000024b029207 */ /* 0x000fea0004000000 */
[----:B------:R-:W-:Y:S02]  /*4ee0*/  @!P1 IMAD.IADD R0, R2, 0x1, -R3 ;  /* 0x0000000102009824 */ /* 0x000fe400078e0a03 */
[----:B------:R-:W-:Y:S02]  /*4ef0*/  @!P1 IMAD.IADD R2, R3, 0x1, -R2 ;  /* 0x0000000103029824 */ /* 0x000fe400078e0a02 */
[----:B------:R-:W-:Y:S02]  /*4f00*/  @!P1 IMAD R77, R0, R9, R77 ;  /* 0x00000009004d9224 */ /* 0x000fe400078e024d */
[----:B------:R-:W-:Y:S01]  /*4f10*/  @!P1 IMAD R75, R2, R10, R75 ;  /* 0x0000000a024b9224 */ /* 0x000fe200078e024b */
[----:B------:R-:W-:Y:S06]  /*4f20*/  BRA.U !UP0, `(.L_x_83) ;  /* 0x0000000108407547 */ /* 0x000fec000b800000 */
[----:B------:R-:W1:Y:S01]  /*4f30*/  LDCU.64 UR8, c[0x4][0x80] ;  /* 0x01001000ff0877ac */ /* 0x000e620008000a00 */
[----:B------:R-:W-:Y:S01]  /*4f40*/  MOV R3, 0x0 ;  /* 0x0000000000037802 */ /* 0x000fe20000000f00 */
[----:B------:R-:W-:Y:S02]  /*4f50*/  HFMA2 R12, -RZ, RZ, 0, 5.9604644775390625e-08 ;  /* 0x00000001ff0c7431 */ /* 0x000fe400000001ff */
[----:B------:R-:W-:Y:S02]  /*4f60*/  IMAD.MOV.U32 R8, RZ, RZ, 0x70 ;  /* 0x00000070ff087424 */ /* 0x000fe400078e00ff */
[----:B------:R-:W-:Y:S01]  /*4f70*/  IMAD.MOV.U32 R13, RZ, RZ, RZ ;  /* 0x000000ffff0d7224 */ /* 0x000fe200078e00ff */
[----:B------:R-:W2:Y:S01]  /*4f80*/  LDCU.64 UR6, c[0x4][0x88] ;  /* 0x01001100ff0677ac */ /* 0x000ea20008000a00 */
[----:B------:R-:W3:Y:S01]  /*4f90*/  LDC.64 R2, c[0x4][R3] ;  /* 0x0100000003027b82 */ /* 0x000ee20000000a00 */
[----:B------:R-:W4:Y:S01]  /*4fa0*/  LDCU.64 UR4, c[0x4][0x8] ;  /* 0x01000100ff0477ac */ /* 0x000f220008000a00 */
[----:B-1----:R-:W-:Y:S01]  /*4fb0*/  MOV R5, UR9 ;  /* 0x0000000900057c02 */ /* 0x002fe20008000f00 */
[----:B------:R-:W-:Y:S01]  /*4fc0*/  IMAD.U32 R4, RZ, RZ, UR8 ;  /* 0x00000008ff047e24 */ /* 0x000fe2000f8e00ff */
[----:B--2---:R-:W-:Y:S01]  /*4fd0*/  MOV R7, UR7 ;  /* 0x0000000700077c02 */ /* 0x004fe20008000f00 */
[----:B------:R-:W-:Y:S01]  /*4fe0*/  IMAD.U32 R6, RZ, RZ, UR6 ;  /* 0x00000006ff067e24 */ /* 0x000fe2000f8e00ff */
[----:B----4-:R-:W-:Y:S01]  /*4ff0*/  MOV R11, UR5 ;  /* 0x00000005000b7c02 */ /* 0x010fe20008000f00 */
[----:B------:R-:W-:Y:S02]  /*5000*/  IMAD.U32 R10, RZ, RZ, UR4 ;  /* 0x00000004ff0a7e24 */ /* 0x000fe4000f8e00ff */
[----:B------:R-:W-:Y:S07]  /*5010*/  LEPC R20, `(.L_x_83) ;  /* 0x000000001014794e */ /* 0x000fee0000000000 */
[----:B---3-5:R-:W-:Y:S05]  /*5020*/  CALL.ABS.NOINC R2 ;  /* 0x0000000002007343 */ /* 0x028fea0003c00000 */
.L_x_83:
[----:B------:R-:W-:Y:S01]  /*5030*/  LOP3.LUT P0, RZ, R186, 0x1b0, RZ, 0xc0, !PT ;  /* 0x000001b0baff7812 */ /* 0x000fe2000780c0ff */
[----:B------:R-:W-:Y:S11]  /*5040*/  BSSY.RECONVERGENT B6, `(.L_x_84) ;  /* 0x0000013000067945 */ /* 0x000ff60003800200 */
[----:B------:R-:W-:Y:S01]  /*5050*/  @!UPT UIADD3 URZ, UPT, UPT, URZ, URZ, URZ ;  /* 0x000000fffffff290 */ /* 0x000fe2000fffe0ff */
[----:B------:R-:W-:Y:S05]  /*5060*/  @!P0 BRA `(.L_x_85) ;  /* 0x0000000000408947 */ /* 0x000fea0003800000 */
        /* <DEDUP_REMOVED lines=16> */
.L_x_85:
[----:B------:R-:W-:Y:S05]  /*5170*/  BSYNC.RECONVERGENT B6 ;  /* 0x0000000000067941 */ /* 0x000fea0003800200 */
.L_x_84:
[----:B------:R-:W-:Y:S01]  /*5180*/  ISETP.NE.U32.AND P3, PT, R156, RZ, PT ;  /* 0x000000ff9c00720c */ /* 0x000fe20003f65070 */
[----:B------:R-:W-:Y:S01]  /*5190*/  UISETP.NE.AND UP1, UPT, UR44, URZ, UPT ;  /* 0x000000ff2c00728c */ /* 0x000fe2000bf25270 */
[----:B------:R-:W-:Y:S02]  /*51a0*/  ISETP.NE.U32.AND P4, PT, R152, RZ, PT ;  /* 0x000000ff9800720c */ /* 0x000fe40003f85070 */
[----:B------:R-:W-:Y:S02]  /*51b0*/  ISETP.NE.AND.EX P3, PT, R157, RZ, PT, P3 ;  /* 0x000000ff9d00720c */ /* 0x000fe40003f65330 */
[----:B------:R-:W-:Y:S02]  /*51c0*/  PLOP3.LUT P1, PT, PT, PT, PT, 0x8, 0x80 ;  /* 0x000000000080781c */ /* 0x000fe40003f2e170 */
[----:B------:R-:W-:Y:S02]  /*51d0*/  PLOP3.LUT P0, PT, PT, PT, UP1, 0x80, 0x8 ;  /* 0x000000000008781c */ /* 0x000fe40003f0f018 */
[----:B------:R-:W-:Y:S02]  /*51e0*/  ISETP.NE.AND.EX P4, PT, R153, RZ, PT, P4 ;  /* 0x000000ff9900720c */ /* 0x000fe40003f85340 */
[----:B------:R-:W1:Y:S09]  /*51f0*/  @UP1 LDCU.64 UR4, c[0x0][0x888] ;  /* 0x00011100ff0417ac */ /* 0x000e720008000a00 */
[----:B------:R-:W-:Y:S01]  /*5200*/  @P0 PLOP3.LUT P1, PT, P3, PT, PT, 0x80, 0x8 ;  /* 0x000000000008081c */ /* 0x000fe20001f2f070 */
[----:B-1----:R-:W-:Y:S04]  /*5210*/  @UP1 UISETP.NE.U32.AND UP0, UPT, UR4, URZ, UPT ;  /* 0x000000ff0400128c */ /* 0x002fe8000bf05070 */
[----:B------:R-:W-:Y:S04]  /*5220*/  @UP1 UISETP.NE.AND.EX UP0, UPT, UR5, URZ, UPT, UP0 ;  /* 0x000000ff0500128c */ /* 0x000fe8000bf05300 */
[----:B------:R-:W-:Y:S01]  /*5230*/  @UP1 USEL UR4, URZ, 0xffffffff, UP0 ;  /* 0xffffffffff041887 */ /* 0x000fe20008000000 */
[----:B------:R-:W-:Y:S11]  /*5240*/  @!P3 BRA `(.L_x_86) ;  /* 0x00000000002cb947 */ /* 0x000ff60003800000 */
[----:B------:R-:W-:Y:S01]  /*5250*/  ISETP.NE.U32.AND P2, PT, R154, RZ, PT ;  /* 0x000000ff9a00720c */ /* 0x000fe20003f45070 */
[----:B------:R-:W-:Y:S03]  /*5260*/  IMAD.MOV.U32 R168, RZ, RZ, 0x1 ;  /* 0x00000001ffa87424 */ /* 0x000fe600078e00ff */
[----:B------:R-:W-:Y:S11]  /*5270*/  ISETP.NE.AND.EX P2, PT, R155, RZ, PT, P2 ;  /* 0x000000ff9b00720c */ /* 0x000ff60003f45320 */
[----:B------:R-:W-:Y:S02]  /*5280*/  @!UPT UIADD3 URZ, UPT, UPT, URZ, URZ, URZ ;  /* 0x000000fffffff290 */ /* 0x000fe4000fffe0ff */
[----:B------:R-:W1:Y:S01]  /*5290*/  @P2 LDC.64 R2, c[0x0][0x888] ;  /* 0x00022200ff022b82 */ /* 0x000e620000000a00 */
[----:B------:R-:W-:Y:S04]  /*52a0*/  @P2 IMAD R0, R156, UR36, RZ ;  /* 0x000000249c002c24 */ /* 0x000fe8000f8e02ff */
[----:B-1----:R-:W-:Y:S04]  /*52b0*/  @P2 IMAD.WIDE R2, R0, 0x4, R2 ;  /* 0x0000000400022825 */ /* 0x002fe800078e0202 */
[----:B------:R-:W-:Y:S01]  /*52c0*/  HFMA2 R0, -RZ, RZ, 0, 5.9604644775390625e-08 ;  /* 0x00000001ff007431 */ /* 0x000fe200000001ff */
[----:B-----5:R1:W5:Y:S04]  /*52d0*/  @P2 LDG.E R80, desc[UR40][R2.64] ;  /* 0x0000002802502981 */ /* 0x020368000c1e1900 */
[----:B------:R-:W-:Y:S01]  /*52e0*/  @!P2 PRMT R168, R0, 0x7610, R168 ;  /* 0x0000761000a8a816 */ /* 0x000fe200000000a8 */
[----:B-1----:R-:W2:Y:S06]  /*52f0*/  @!P2 LDC R80, c[0x0][0x880] ;  /* 0x00022000ff50ab82 */ /* 0x002eac0000000800 */
.L_x_86:
[----:B------:R-:W-:Y:S05]  /*5300*/  @!P4 BRA `(.L_x_87) ;  /* 0x000000000020c947 */ /* 0x000fea0003800000 */
[----:B------:R-:W-:Y:S04]  /*5310*/  ISETP.NE.U32.AND P2, PT, R146, RZ, PT ;  /* 0x000000ff9200720c */ /* 0x000fe80003f45070 */
[----:B------:R-:W-:Y:S11]  /*5320*/  ISETP.NE.AND.EX P2, PT, R147, RZ, PT, P2 ;  /* 0x000000ff9300720c */ /* 0x000ff60003f45320 */
[----:B------:R-:W-:Y:S02]  /*5330*/  @!UPT UIADD3 URZ, UPT, UPT, URZ, URZ, URZ ;  /* 0x000000fffffff290 */ /* 0x000fe4000fffe0ff */
[----:B------:R-:W1:Y:S01]  /*5340*/  @P2 LDC.64 R2, c[0x0][0x8a8] ;  /* 0x00022a00ff022b82 */ /* 0x000e620000000a00 */
[----:B------:R-:W-:Y:S04]  /*5350*/  @P2 IMAD R0, R152, UR36, RZ ;  /* 0x0000002498002c24 */ /* 0x000fe8000f8e02ff */
[----:B-1----:R-:W-:Y:S05]  /*5360*/  @P2 IMAD.WIDE R2, R0, 0x4, R2 ;  /* 0x0000000400022825 */ /* 0x002fea00078e0202 */
[----:B-----5:R1:W5:Y:S02]  /*5370*/  @P2 LDG.E R78, desc[UR40][R2.64] ;  /* 0x00000028024e2981 */ /* 0x020364000c1e1900 */
[----:B-1----:R-:W3:Y:S02]  /*5380*/  @!P2 LDC R78, c[0x0][0x8a0] ;  /* 0x00022800ff4eab82 */ /* 0x002ee40000000800 */
.L_x_87:
[----:B--2--5:R-:W-:Y:S01]  /*5390*/  @P0 ISETP.NE.AND P4, PT, R80, RZ, PT ;  /* 0x000000ff5000020c */ /* 0x024fe20003f85270 */
[----:B------:R-:W-:Y:S01]  /*53a0*/  IMAD.U32 R0, RZ, RZ, UR4 ;  /* 0x00000004ff007e24 */ /* 0x000fe2000f8e00ff */
[----:B------:R-:W-:Y:S01]  /*53b0*/  @P0 LOP3.LUT P2, RZ, R168, 0xff, RZ, 0xc0, !PT ;  /* 0x000000ffa8ff0812 */ /* 0x000fe2000784c0ff */
[----:B------:R-:W-:Y:S01]  /*53c0*/  BSSY B1, `(.L_x_88) ;  /* 0x000003d000017945 */ /* 0x000fe20003800000 */
[----:B------:R-:W-:Y:S01]  /*53d0*/  @P0 SEL R3, RZ, 0xffffffff, P4 ;  /* 0xffffffffff030807 */ /* 0x000fe20002000000 */
[C---:B------:R-:W-:Y:S01]  /*53e0*/  IMAD R64, R76.reuse, 0x40, R79 ;  /* 0x000000404c407824 */ /* 0x040fe200078e024f */
[----:B------:R-:W-:Y:S02]  /*53f0*/  LEA R148, R76, UR43, 0x3 ;  /* 0x0000002b4c947c11 */ /* 0x000fe4000f8e18ff */
[----:B------:R-:W-:Y:S02]  /*5400*/  CS2R R102, SRZ ;  /* 0x0000000000667805 */ /* 0x000fe4000001ff00 */
[----:B------:R-:W-:Y:S02]  /*5410*/  @P1 SEL R3, R0, R3, !P2 ;  /* 0x0000000300031207 */ /* 0x000fe40005000000 */
[----:B------:R-:W-:Y:S02]  /*5420*/  CS2R R100, SRZ ;  /* 0x0000000000647805 */ /* 0x000fe4000001ff00 */
[----:B------:R-:W-:Y:S02]  /*5430*/  SHF.L.U32 R5, R185, 0x1f, RZ ;  /* 0x0000001fb9057819 */ /* 0x000fe400000006ff */
[----:B------:R-:W-:Y:S02]  /*5440*/  CS2R R98, SRZ ;  /* 0x0000000000627805 */ /* 0x000fe4000001ff00 */
[----:B------:R-:W-:Y:S02]  /*5450*/  @P0 LOP3.LUT R3, R3, 0x1, RZ, 0xc0, !PT ;  /* 0x0000000103030812 */ /* 0x000fe400078ec0ff */
[----:B------:R-:W-:Y:S02]  /*5460*/  CS2R R96, SRZ ;  /* 0x0000000000607805 */ /* 0x000fe4000001ff00 */
[----:B------:R-:W-:Y:S02]  /*5470*/  PLOP3.LUT P5, PT, PT, PT, PT, 0x8, 0x80 ;  /* 0x000000000080781c */ /* 0x000fe40003fae170 */
[----:B------:R-:W-:Y:S02]  /*5480*/  CS2R R94, SRZ ;  /* 0x00000000005e7805 */ /* 0x000fe4000001ff00 */
[----:B------:R-:W-:Y:S02]  /*5490*/  ISETP.NE.U32.OR P1, PT, R3, 0x1, !P0 ;  /* 0x000000010300780c */ /* 0x000fe40004725470 */
[----:B------:R-:W-:Y:S02]  /*54a0*/  CS2R R92, SRZ ;  /* 0x00000000005c7805 */ /* 0x000fe4000001ff00 */
[----:B------:R-:W-:Y:S02]  /*54b0*/  CS2R R90, SRZ ;  /* 0x00000000005a7805 */ /* 0x000fe4000001ff00 */
[----:B------:R-:W-:Y:S07]  /*54c0*/  CS2R R88, SRZ ;  /* 0x0000000000587805 */ /* 0x000fee000001ff00 */
[----:B------:R-:W-:Y:S04]  /*54d0*/  @P1 SHF.L.U32 R2, R183, 0x1f, RZ ;  /* 0x0000001fb7021819 */ /* 0x000fe800000006ff */
[----:B------:R-:W1:Y:S01]  /*54e0*/  @P1 SYNCS.PHASECHK.TRANS64.TRYWAIT P0, [UR43+0x80], R2 ;  /* 0x00008002ff0015a7 */ /* 0x000e62000800112b */
[----:B------:R2:W4:Y:S01]  /*54f0*/  SYNCS.PHASECHK.TRANS64.TRYWAIT P4, [R148+URZ+0xc0], R5 ;  /* 0x0000c005940075a7 */ /* 0x00052200080811ff */
[----:B-1----:R-:W-:Y:S01]  /*5500*/  @P1 PLOP3.LUT P5, PT, P0, PT, PT, 0x8, 0x80 ;  /* 0x000000000080181c */ /* 0x002fe200007ae170 */
[----:B------:R-:W-:Y:S01]  /*5510*/  @!UPT UIADD3 URZ, UPT, UPT, URZ, URZ, URZ ;  /* 0x000000fffffff290 */ /* 0x000fe2000fffe0ff */
[----:B--2-4-:R-:W-:Y:S11]  /*5520*/  @!P1 BRA `(.L_x_89) ;  /* 0x0000000000989947 */ /* 0x014ff60003800000 */
[----:B------:R-:W-:Y:S01]  /*5530*/  ISETP.NE.U32.AND P0, PT, RZ, UR38, PT ;  /* 0x00000026ff007c0c */ /* 0x000fe2000bf05070 */
[----:B------:R-:W-:Y:S01]  /*5540*/  BSSY B0, `(.L_x_90) ;  /* 0x0000016000007945 */ /* 0x000fe20003800000 */
[----:B------:R-:W-:Y:S02]  /*5550*/  ISETP.NE.AND P2, PT, R80, RZ, PT ;  /* 0x000000ff5000720c */ /* 0x000fe40003f45270 */
[----:B------:R-:W-:Y:S02]  /*5560*/  CS2R R90, SRZ ;  /* 0x00000000005a7805 */ /* 0x000fe4000001ff00 */
[----:B------:R-:W-:Y:S02]  /*5570*/  ISETP.NE.AND.EX P0, PT, RZ, UR39, PT, P0 ;  /* 0x00000027ff007c0c */ /* 0x000fe4000bf05300 */
[----:B------:R-:W-:Y:S02]  /*5580*/  CS2R R88, SRZ ;  /* 0x0000000000587805 */ /* 0x000fe4000001ff00 */
[----:B------:R-:W-:Y:S02]  /*5590*/  LOP3.LUT P1, RZ, R168, 0xff, RZ, 0xc0, !PT ;  /* 0x000000ffa8ff7812 */ /* 0x000fe4000782c0ff */
[----:B------:R-:W-:Y:S02]  /*55a0*/  CS2R R94, SRZ ;  /* 0x00000000005e7805 */ /* 0x000fe4000001ff00 */
[----:B------:R-:W-:Y:S02]  /*55b0*/  SEL R0, RZ, 0xffffffff, P2 ;  /* 0xffffffffff007807 */ /* 0x000fe40001000000 */
[----:B------:R-:W-:Y:S02]  /*55c0*/  CS2R R92, SRZ ;  /* 0x00000000005c7805 */ /* 0x000fe4000001ff00 */
[----:B------:R-:W-:Y:S02]  /*55d0*/  SEL R3, RZ, 0xffffffff, P0 ;  /* 0xffffffffff037807 */ /* 0x000fe40000000000 */
[----:B------:R-:W-:Y:S02]  /*55e0*/  CS2R R98, SRZ ;  /* 0x0000000000627805 */ /* 0x000fe4000001ff00 */
[----:B------:R-:W-:Y:S02]  /*55f0*/  CS2R R96, SRZ ;  /* 0x0000000000607805 */ /* 0x000fe4000001ff00 */
[----:B------:R-:W-:Y:S02]  /*5600*/  CS2R R102, SRZ ;  /* 0x0000000000667805 */ /* 0x000fe4000001ff00 */
[----:B------:R-:W-:Y:S02]  /*5610*/  @P3 SEL R0, R3, R0, !P1 ;  /* 0x0000000003003207 */ /* 0x000fe40004800000 */
[----:B------:R-:W-:Y:S02]  /*5620*/  CS2R R100, SRZ ;  /* 0x0000000000647805 */ /* 0x000fe4000001ff00 */
[----:B------:R-:W-:Y:S04]  /*5630*/  LOP3.LUT R0, R0, 0x1, RZ, 0xc0, !PT ;  /* 0x0000000100007812 */ /* 0x000fe800078ec0ff */
[----:B------:R-:W-:Y:S01]  /*5640*/  ISETP.NE.U32.AND P0, PT, R0, 0x1, PT ;  /* 0x000000010000780c */ /* 0x000fe20003f05070 */
[----:B------:R-:W-:Y:S01]  /*5650*/  @!UPT UIADD3 URZ, UPT, UPT, URZ, URZ, URZ ;  /* 0x000000fffffff290 */ /* 0x000fe2000fffe0ff */
[----:B------:R-:W-:Y:S11]  /*5660*/  @!P5 BRA `(.L_x_91) ;  /* 0x00000000000cd947 */ /* 0x000ff60003800000 */
[----:B------:R-:W-:Y:S04]  /*5670*/  SHF.L.U32 R3, R183, 0x1f, RZ ;  /* 0x0000001fb7037819 */ /* 0x000fe800000006ff */
[----:B------:R-:W1:Y:S02]  /*5680*/  SYNCS.PHASECHK.TRANS64.TRYWAIT P1, [UR43+0x80], R3 ;  /* 0x00008003ff0075a7 */ /* 0x000e64000802112b */
[----:B-1----:R-:W-:Y:S05]  /*5690*/  @!P1 BRA `(.L_x_92) ;  /* 0x0000001c00fc9947 */ /* 0x002fea0003800000 */
.L_x_91:
[----:B------:R-:W-:Y:S05]  /*56a0*/  BSYNC B0 ;  /* 0x0000000000007941 */ /* 0x000fea0003800000 */
.L_x_90:
[----:B------:R2:W4:Y:S01]  /*56b0*/  @P0 LDS.128 R88, [R180+UR43+0x200] ;  /* 0x0002002bb4580984 */ /* 0x0005220008000c00 */
[----:B------:R-:W-:Y:S01]  /*56c0*/  UIADD3 UR4, UPT, UPT, UR43, 0x88, URZ ;  /* 0x000000882b047890 */ /* 0x000fe2000fffe0ff */
[----:B------:R-:W-:Y:S02]  /*56d0*/  LOP3.LUT R183, R183, 0x1, RZ, 0x3c, !PT ;  /* 0x00000001b7b77812 */ /* 0x000fe400078e3cff */
[----:B------:R2:W1:Y:S01]  /*56e0*/  @P0 LDS.128 R92, [R179+0x200] ;  /* 0x00020000b35c0984 */ /* 0x0004620000000c00 */
[----:B------:R-:W-:Y:S03]  /*56f0*/  UPRMT UR4, UR37, 0x654, UR4 ;  /* 0x0000065425047896 */ /* 0x000fe60008000004 */
[----:B------:R2:W1:Y:S04]  /*5700*/  @P0 LDS.128 R96, [R178+0x200] ;  /* 0x00020000b2600984 */ /* 0x0004680000000c00 */
[----:B------:R2:W1:Y:S01]  /*5710*/  @P0 LDS.128 R100, [R177+0x200] ;  /* 0x00020000b1640984 */ /* 0x0004620000000c00 */
[----:B------:R-:W-:Y:S01]  /*5720*/  @!PT LDS RZ, [RZ] ;  /* 0x00000000fffff984 */ /* 0x000fe20000000800 */
[----:B------:R-:W-:Y:S01]  /*5730*/  @!PT LDS RZ, [RZ] ;  /* 0x00000000fffff984 */ /* 0x000fe20000000800 */
[----:B------:R-:W-:Y:S01]  /*5740*/  @!PT LDS RZ, [RZ] ;  /* 0x00000000fffff984 */ /* 0x000fe20000000800 */
[----:B------:R-:W-:Y:S01]  /*5750*/  @!PT LDS RZ, [RZ] ;  /* 0x00000000fffff984 */ /* 0x000fe20000000800 */
[----:B------:R5:W-:Y:S06]  /*5760*/  MEMBAR.ALL.CTA ;  /* 0x0000000000007992 */ /* 0x000bec0000008000 */
[----:B-----5:R-:W5:Y:S02]  /*5770*/  FENCE.VIEW.ASYNC.S ;  /* 0x00000000000073c6 */ /* 0x020f640000000000 */
[----:B-----5:R-:W-:Y:S01]  /*5780*/  SYNCS.ARRIVE.TRANS64.RED.A1T0 RZ, [UR4], RZ ;  /* 0x000000ffffff79a7 */ /* 0x020fe20008100404 */
.L_x_89:
[----:B------:R-:W-:Y:S05]  /*5790*/  BSYNC B1 ;  /* 0x0000000000017941 */ /* 0x000fea0003800000 */
.L_x_88:
[----:B-1----:R-:W-:Y:S04]  /*57a0*/  SHF.R.U32.HI R0, RZ, 0x15, R64 ;  /* 0x00000015ff007819 */ /* 0x002fe80000011640 */
[----:B------:R-:W-:Y:S01]  /*57b0*/  LOP3.LUT P0, RZ, R0, 0x3, R181, 0x48, !PT ;  /* 0x0000000300ff7812 */ /* 0x000fe200078048b5 */
[----:B------:R-:W-:Y:S01]  /*57c0*/  @!UPT UIADD3 URZ, UPT, UPT, URZ, URZ, URZ ;  /* 0x000000fffffff290 */ /* 0x000fe2000fffe0ff */
[----:B------:R-:W-:Y:S11]  /*57d0*/  @P4 BRA `(.L_x_93) ;  /* 0x0000000000084947 */ /* 0x000ff60003800000 */
[----:B------:R-:W1:Y:S02]  /*57e0*/  SYNCS.PHASECHK.TRANS64.TRYWAIT P1, [R148+URZ+0xc0], R5 ;  /* 0x0000c005940075a7 */ /* 0x000e6400080211ff */
[----:B-1----:R-:W-:Y:S05]  /*57f0*/  @!P1 BRA `(.L_x_94) ;  /* 0x0000001c00bc9947 */ /* 0x002fea0003800000 */
.L_x_93:
[----:B------:R-:W-:Y:S05]  /*5800*/  @!P0 BRA `(.L_x_95) ;  /* 0x0000000000408947 */ /* 0x000fea0003800000 */
[----:B------:R-:W1:Y:S01]  /*5810*/  LDCU.64 UR8, c[0x4][0x70] ;  /* 0x01000e00ff0877ac */ /* 0x000e620008000a00 */
[----:B------:R-:W-:Y:S01]  /*5820*/  MOV R3, 0x0 ;  /* 0x0000000000037802 */ /* 0x000fe20000000f00 */
[----:B------:R-:W-:Y:S02]  /*5830*/  HFMA2 R12, -RZ, RZ, 0, 5.9604644775390625e-08 ;  /* 0x00000001ff0c7431 */ /* 0x000fe400000001ff */
[----:B------:R-:W-:Y:S02]  /*5840*/  IMAD.MOV.U32 R8, RZ, RZ, 0x192 ;  /* 0x00000192ff087424 */ /* 0x000fe400078e00ff */
[----:B------:R-:W-:Y:S01]  /*5850*/  IMAD.MOV.U32 R13, RZ, RZ, RZ ;  /* 0x000000ffff0d7224 */ /* 0x000fe200078e00ff */
[----:B------:R-:W5:Y:S01]  /*5860*/  LDCU.64 UR6, c[0x4][0x78] ;  /* 0x01000f00ff0677ac */ /* 0x000f620008000a00 */
[----:B------:R-:W2:Y:S01]  /*5870*/  LDC.64 R2, c[0x4][R3] ;  /* 0x0100000003027b82 */ /* 0x000ea20000000a00 */
[----:B------:R-:W3:Y:S01]  /*5880*/  LDCU.64 UR4, c[0x4][0x10] ;  /* 0x01000200ff0477ac */ /* 0x000ee20008000a00 */
[----:B-1----:R-:W-:Y:S01]  /*5890*/  MOV R5, UR9 ;  /* 0x0000000900057c02 */ /* 0x002fe20008000f00 */
[----:B------:R-:W-:Y:S01]  /*58a0*/  IMAD.U32 R4, RZ, RZ, UR8 ;  /* 0x00000008ff047e24 */ /* 0x000fe2000f8e00ff */
[----:B-----5:R-:W-:Y:S01]  /*58b0*/  MOV R7, UR7 ;  /* 0x0000000700077c02 */ /* 0x020fe20008000f00 */
[----:B------:R-:W-:Y:S01]  /*58c0*/  IMAD.U32 R6, RZ, RZ, UR6 ;  /* 0x00000006ff067e24 */ /* 0x000fe2000f8e00ff */
[----:B---3--:R-:W-:Y:S01]  /*58d0*/  MOV R11, UR5 ;  /* 0x00000005000b7c02 */ /* 0x008fe20008000f00 */
[----:B------:R-:W-:Y:S02]  /*58e0*/  IMAD.U32 R10, RZ, RZ, UR4 ;  /* 0x00000004ff0a7e24 */ /* 0x000fe4000f8e00ff */
[----:B------:R-:W-:Y:S07]  /*58f0*/  LEPC R20, `(.L_x_95) ;  /* 0x000000001014794e */ /* 0x000fee0000000000 */
[----:B--2-4-:R-:W-:Y:S05]  /*5900*/  CALL.ABS.NOINC R2 ;  /* 0x0000000002007343 */ /* 0x014fea0003c00000 */
.L_x_95:
[----:B------:R-:W-:Y:S01]  /*5910*/  LOP3.LUT P0, RZ, R176, 0x60, RZ, 0xc0, !PT ;  /* 0x00000060b0ff7812 */ /* 0x000fe2000780c0ff */
[----:B------:R-:W-:Y:S05]  /*5920*/  WARPSYNC.ALL ;  /* 0x0000000000007948 */ /* 0x000fea0003800000 */
[----:B----4-:R-:W-:Y:S01]  /*5930*/  IMAD.U32 R141, R90, 0x10000, RZ ;  /* 0x000100005a8d7824 */ /* 0x010fe200078e00ff */
[----:B------:R-:W-:Y:S01]  /*5940*/  R2UR UR4, R64 ;  /* 0x00000000400472ca */ /* 0x000fe200000e0000 */
[----:B------:R-:W-:Y:S01]  /*5950*/  IMAD.U32 R136, R92, 0x10000, RZ ;  /* 0x000100005c887824 */ /* 0x000fe200078e00ff */
[C---:B------:R-:W-:Y:S01]  /*5960*/  SHF.L.U32 R82, R88.reuse, 0x10, RZ ;  /* 0x0000001058527819 */ /* 0x040fe200000006ff */
[----:B------:R-:W-:Y:S01]  /*5970*/  IMAD.U32 R121, R97, 0x10000, RZ ;  /* 0x0001000061797824 */ /* 0x000fe200078e00ff */
[----:B------:R-:W-:Y:S01]  /*5980*/  PRMT R81, R88, 0x8880, RZ ;  /* 0x0000888058517816 */ /* 0x000fe200000000ff */
[----:B------:R-:W-:Y:S01]  /*5990*/  IMAD.U32 R106, R102, 0x10000, RZ ;  /* 0x00010000666a7824 */ /* 0x000fe200078e00ff */
[----:B------:R-:W-:Y:S01]  /*59a0*/  SHF.L.U32 R83, R88, 0x8, RZ ;  /* 0x0000000858537819 */ /* 0x000fe200000006ff */
[----:B------:R-:W-:Y:S01]  /*59b0*/  IMAD.SHL.U32 R129, R94, 0x100, RZ ;  /* 0x000001005e817824 */ /* 0x000fe200078e00ff */
[----:B------:R-:W-:Y:S01]  /*59c0*/  SHF.R.S32.HI R82, RZ, 0x18, R82 ;  /* 0x00000018ff527819 */ /* 0x000fe20000011452 */
[----:B------:R-:W-:Y:S01]  /*59d0*/  IMAD.SHL.U32 R114, R99, 0x100, RZ ;  /* 0x0000010063727824 */ /* 0x000fe200078e00ff */
[C---:B------:R-:W-:Y:S01]  /*59e0*/  PRMT R145, R89.reuse, 0x8880, RZ ;  /* 0x0000888059917816 */ /* 0x040fe200000000ff */
[----:B------:R-:W-:Y:S01]  /*59f0*/  BSSY.RECONVERGENT B0, `(.L_x_96) ;  /* 0x0000125000007945 */ /* 0x000fe20003800200 */
[----:B------:R-:W-:Y:S01]  /*5a00*/  SHF.R.S32.HI R83, RZ, 0x18, R83 ;  /* 0x00000018ff537819 */ /* 0x000fe20000011453 */
[----:B------:R-:W3:Y:S01]  /*5a10*/  LDTM.x64 R4, tmem[UR4] ;  /* 0x00000004000479ee */ /* 0x000ee20008340000 */
[----:B------:R-:W-:Y:S01]  /*5a20*/  NOP ;  /* 0x0000000000007918 */ /* 0x000fe20000000000 */
[----:B------:R-:W-:Y:S02]  /*5a30*/  R2UR UR5, R148 ;  /* 0x00000000940572ca */ /* 0x000fe400000e0000 */
[----:B------:R-:W-:Y:S02]  /*5a40*/  SHF.R.S32.HI R84, RZ, 0x18, R88 ;  /* 0x00000018ff547819 */ /* 0x000fe40000011458 */
[----:B------:R-:W-:Y:S02]  /*5a50*/  SHF.L.U32 R144, R89, 0x10, RZ ;  /* 0x0000001059907819 */ /* 0x000fe400000006ff */
[----:B------:R-:W-:Y:S02]  /*5a60*/  PRMT R142, R90, 0x8880, RZ ;  /* 0x000088805a8e7816 */ /* 0x000fe400000000ff */
[----:B------:R-:W-:Y:S02]  /*5a70*/  SHF.R.S32.HI R85, RZ, 0x18, R89 ;  /* 0x00000018ff557819 */ /* 0x000fe40000011459 */
[C---:B------:R-:W-:Y:S02]  /*5a80*/  PRMT R140, R91.reuse, 0x8880, RZ ;  /* 0x000088805b8c7816 */ /* 0x040fe400000000ff */
[----:B------:R-:W-:Y:S01]  /*5a90*/  SHF.R.S32.HI R86, RZ, 0x18, R90 ;  /* 0x00000018ff567819 */ /* 0x000fe2000001145a */
[----:B------:R-:W-:Y:S01]  /*5aa0*/  UIADD3 UR5, UPT, UPT, UR5, 0xe0, URZ ;  /* 0x000000e005057890 */ /* 0x000fe2000fffe0ff */
[----:B------:R-:W-:Y:S02]  /*5ab0*/  SHF.L.U32 R139, R91, 0x10, RZ ;  /* 0x000000105b8b7819 */ /* 0x000fe400000006ff */
[----:B------:R-:W-:Y:S01]  /*5ac0*/  PRMT R137, R92, 0x8880, RZ ;  /* 0x000088805c897816 */ /* 0x000fe200000000ff */
[----:B------:R-:W-:Y:S01]  /*5ad0*/  UPRMT UR5, UR37, 0x654, UR5 ;  /* 0x0000065425057896 */ /* 0x000fe20008000005 */
[----:B------:R-:W-:Y:S02]  /*5ae0*/  SHF.R.S32.HI R88, RZ, 0x18, R91 ;  /* 0x00000018ff587819 */ /* 0x000fe4000001145b */
[C---:B------:R-:W-:Y:S01]  /*5af0*/  PRMT R134, R93.reuse, 0x8880, RZ ;  /* 0x000088805d867816 */ /* 0x040fe200000000ff */
[C---:B---3--:R-:W-:Y:S01]  /*5b00*/  IMAD R4, R78.reuse, R4, RZ ;  /* 0x000000044e047224 */ /* 0x048fe200078e02ff */
[----:B------:R-:W-:Y:S01]  /*5b10*/  SHF.L.U32 R133, R93, 0x10, RZ ;  /* 0x000000105d857819 */ /* 0x000fe200000006ff */
[----:B------:R-:W-:Y:S01]  /*5b20*/  IMAD R5, R78, R5, RZ ;  /* 0x000000054e057224 */ /* 0x000fe200078e02ff */
[----:B------:R-:W-:Y:S01]  /*5b30*/  PRMT R131, R94, 0x8880, RZ ;  /* 0x000088805e837816 */ /* 0x000fe200000000ff */
[C---:B------:R-:W-:Y:S01]  /*5b40*/  IMAD R6, R78.reuse, R6, RZ ;  /* 0x000000064e067224 */ /* 0x040fe200078e02ff */
[----:B------:R-:W-:Y:S01]  /*5b50*/  SYNCS.ARRIVE.TRANS64.RED.A1T0 RZ, [UR5], RZ ;  /* 0x000000ffffff79a7 */ /* 0x000fe20008100405 */
[-C--:B------:R-:W-:Y:S01]  /*5b60*/  IMAD R4, R81, R80.reuse, R4 ;  /* 0x0000005051047224 */ /* 0x080fe200078e0204 */
[----:B------:R-:W-:Y:S01]  /*5b70*/  MOV R81, R145 ;  /* 0x0000009100517202 */ /* 0x000fe20000000f00 */
[----:B------:R-:W-:Y:S01]  /*5b80*/  IMAD R7, R78, R7, RZ ;  /* 0x000000074e077224 */ /* 0x000fe200078e02ff */
[----:B------:R-:W-:Y:S01]  /*5b90*/  SHF.L.U32 R130, R94, 0x10, RZ ;  /* 0x000000105e827819 */ /* 0x000fe200000006ff */
[-C--:B------:R-:W-:Y:S01]  /*5ba0*/  IMAD R5, R82, R80.reuse, R5 ;  /* 0x0000005052057224 */ /* 0x080fe200078e0205 */
[----:B------:R-:W-:Y:S01]  /*5bb0*/  SHF.R.S32.HI R82, RZ, 0x18, R144 ;  /* 0x00000018ff527819 */ /* 0x000fe20000011490 */
[----:B------:R-:W-:Y:S01]  /*5bc0*/  IMAD R6, R83, R80, R6 ;  /* 0x0000005053067224 */ /* 0x000fe200078e0206 */
[C---:B------:R-:W-:Y:S01]  /*5bd0*/  PRMT R128, R95.reuse, 0x8880, RZ ;  /* 0x000088805f807816 */ /* 0x040fe200000000ff */
[----:B------:R-:W-:Y:S01]  /*5be0*/  IMAD R8, R78, R8, RZ ;  /* 0x000000084e087224 */ /* 0x000fe200078e02ff */
[----:B------:R-:W-:Y:S01]  /*5bf0*/  SHF.L.U32 R127, R95, 0x10, RZ ;  /* 0x000000105f7f7819 */ /* 0x000fe200000006ff */
[-C--:B------:R-:W-:Y:S01]  /*5c00*/  IMAD R7, R84, R80.reuse, R7 ;  /* 0x0000005054077224 */ /* 0x080fe200078e0207 */
[----:B------:R-:W-:Y:S01]  /*5c10*/  PRMT R125, R96, 0x8880, RZ ;  /* 0x00008880607d7816 */ /* 0x000fe200000000ff */
[----:B------:R-:W-:Y:S01]  /*5c20*/  IMAD R9, R78, R9, RZ ;  /* 0x000000094e097224 */ /* 0x000fe200078e02ff */
[----:B------:R-:W-:Y:S01]  /*5c30*/  SHF.L.U32 R124, R96, 0x10, RZ ;  /* 0x00000010607c7819 */ /* 0x000fe200000006ff */
[----:B------:R-:W-:Y:S01]  /*5c40*/  IMAD R8, R81, R80, R8 ;  /* 0x0000005051087224 */ /* 0x000fe200078e0208 */
[----:B------:R-:W-:Y:S01]  /*5c50*/  I2IP.S8.S32.SAT R148, R7, R6, RZ ;  /* 0x0000000607947239 */ /* 0x000fe200000014ff */
[C---:B------:R-:W-:Y:S01]  /*5c60*/  IMAD R10, R78.reuse, R10, RZ ;  /* 0x0000000a4e0a7224 */ /* 0x040fe200078e02ff */
[----:B------:R-:W-:Y:S01]  /*5c70*/  PRMT R122, R97, 0x8880, RZ ;  /* 0x00008880617a7816 */ /* 0x000fe200000000ff */
[----:B------:R-:W-:Y:S01]  /*5c80*/  IMAD R11, R78, R11, RZ ;  /* 0x0000000b4e0b7224 */ /* 0x000fe200078e02ff */
[----:B------:R-:W-:Y:S01]  /*5c90*/  I2IP.S8.S32.SAT R148, R5, R4, R148 ;  /* 0x0000000405947239 */ /* 0x000fe20000001494 */
[----:B------:R-:W-:Y:S01]  /*5ca0*/  IMAD R9, R82, R80, R9 ;  /* 0x0000005052097224 */ /* 0x000fe200078e0209 */
[----:B------:R-:W-:Y:S01]  /*5cb0*/  SHF.R.S32.HI R82, RZ, 0x18, R141 ;  /* 0x00000018ff527819 */ /* 0x000fe2000001148d */
[----:B------:R-:W-:Y:S01]  /*5cc0*/  IMAD R12, R78, R12, RZ ;  /* 0x0000000c4e0c7224 */ /* 0x000fe200078e02ff */
[C---:B------:R-:W-:Y:S01]  /*5cd0*/  PRMT R119, R98.reuse, 0x8880, RZ ;  /* 0x0000888062777816 */ /* 0x040fe200000000ff */
[----:B------:R-:W-:Y:S01]  /*5ce0*/  IMAD.MOV.U32 R83, RZ, RZ, R142 ;  /* 0x000000ffff537224 */ /* 0x000fe200078e008e */
[----:B------:R-:W-:Y:S01]  /*5cf0*/  SHF.L.U32 R118, R98, 0x10, RZ ;  /* 0x0000001062767819 */ /* 0x000fe200000006ff */
[C---:B------:R-:W-:Y:S01]  /*5d00*/  IMAD R13, R78.reuse, R13, RZ ;  /* 0x0000000d4e0d7224 */ /* 0x040fe200078e02ff */
[C---:B------:R-:W-:Y:S01]  /*5d10*/  PRMT R116, R99.reuse, 0x8880, RZ ;  /* 0x0000888063747816 */ /* 0x040fe200000000ff */
[C---:B------:R-:W-:Y:S01]  /*5d20*/  IMAD R14, R78.reuse, R14, RZ ;  /* 0x0000000e4e0e7224 */ /* 0x040fe200078e02ff */
[----:B------:R-:W-:Y:S01]  /*5d30*/  SHF.L.U32 R115, R99, 0x10, RZ ;  /* 0x0000001063737819 */ /* 0x000fe200000006ff */
[----:B------:R-:W-:Y:S01]  /*5d40*/  IMAD R15, R78, R15, RZ ;  /* 0x0000000f4e0f7224 */ /* 0x000fe200078e02ff */
[----:B------:R-:W-:Y:S01]  /*5d50*/  PRMT R113, R100, 0x8880, RZ ;  /* 0x0000888064717816 */ /* 0x000fe200000000ff */
[----:B------:R-:W-:Y:S01]  /*5d60*/  IMAD R0, R78, R16, RZ ;  /* 0x000000104e007224 */ /* 0x000fe200078e02ff */
[----:B------:R-:W-:Y:S01]  /*5d70*/  SHF.L.U32 R112, R100, 0x10, RZ ;  /* 0x0000001064707819 */ /* 0x000fe200000006ff */
[C---:B------:R-:W-:Y:S01]  /*5d80*/  IMAD R2, R78.reuse, R17, RZ ;  /* 0x000000114e027224 */ /* 0x040fe200078e02ff */
[C---:B------:R-:W-:Y:S01]  /*5d90*/  PRMT R110, R101.reuse, 0x8880, RZ ;  /* 0x00008880656e7816 */ /* 0x040fe200000000ff */
[C---:B------:R-:W-:Y:S01]  /*5da0*/  IMAD R3, R78.reuse, R18, RZ ;  /* 0x000000124e037224 */ /* 0x040fe200078e02ff */
[----:B------:R-:W-:Y:S01]  /*5db0*/  SHF.L.U32 R109, R101, 0x10, RZ ;  /* 0x00000010656d7819 */ /* 0x000fe200000006ff */
[----:B------:R-:W-:Y:S01]  /*5dc0*/  IMAD R19, R78, R19, RZ ;  /* 0x000000134e137224 */ /* 0x000fe200078e02ff */
[----:B------:R-:W-:Y:S01]  /*5dd0*/  PRMT R107, R102, 0x8880, RZ ;  /* 0x00008880666b7816 */ /* 0x000fe200000000ff */
[C---:B------:R-:W-:Y:S01]  /*5de0*/  IMAD R16, R78.reuse, R20, RZ ;  /* 0x000000144e107224 */ /* 0x040fe200078e02ff */
[----:B------:R-:W-:Y:S01]  /*5df0*/  PRMT R104, R103, 0x8880, RZ ;  /* 0x0000888067687816 */ /* 0x000fe200000000ff */
[C---:B------:R-:W-:Y:S01]  /*5e00*/  IMAD R17, R78.reuse, R21, RZ ;  /* 0x000000154e117224 */ /* 0x040fe200078e02ff */
[----:B------:R-:W-:Y:S01]  /*5e10*/  SHF.L.U32 R143, R89, 0x8, RZ ;  /* 0x00000008598f7819 */ /* 0x000fe200000006ff */
[C---:B------:R-:W-:Y:S01]  /*5e20*/  IMAD R18, R78.reuse, R22, RZ ;  /* 0x000000164e127224 */ /* 0x040fe200078e02ff */
[----:B------:R-:W-:Y:S01]  /*5e30*/  SHF.R.S32.HI R89, RZ, 0x18, R92 ;  /* 0x00000018ff597819 */ /* 0x000fe2000001145c */
[C---:B------:R-:W-:Y:S01]  /*5e40*/  IMAD R23, R78.reuse, R23, RZ ;  /* 0x000000174e177224 */ /* 0x040fe200078e02ff */
[----:B------:R-:W-:Y:S01]  /*5e50*/  SHF.R.S32.HI R81, RZ, 0x18, R143 ;  /* 0x00000018ff517819 */ /* 0x000fe2000001148f */
[----:B------:R-:W-:Y:S01]  /*5e60*/  IMAD R20, R78, R24, RZ ;  /* 0x000000184e147224 */ /* 0x000fe200078e02ff */
[----:B------:R-:W-:Y:S01]  /*5e70*/  SHF.L.U32 R87, R90, 0x8, RZ ;  /* 0x000000085a577819 */ /* 0x000fe200000006ff */
[----:B------:R-:W-:Y:S01]  /*5e80*/  IMAD R21, R78, R25, RZ ;  /* 0x000000194e157224 */ /* 0x000fe200078e02ff */
[----:B------:R-:W-:Y:S01]  /*5e90*/  SHF.R.S32.HI R90, RZ, 0x18, R93 ;  /* 0x00000018ff5a7819 */ /* 0x000fe2000001145d */
[----:B------:R-:W-:Y:S01]  /*5ea0*/  IMAD R10, R81, R80, R10 ;  /* 0x00000050510a7224 */ /* 0x000fe200078e020a */
[----:B------:R-:W-:Y:S01]  /*5eb0*/  MOV R81, R140 ;  /* 0x0000008c00517202 */ /* 0x000fe20000000f00 */
[-C--:B------:R-:W-:Y:S01]  /*5ec0*/  IMAD R11, R85, R80.reuse, R11 ;  /* 0x00000050550b7224 */ /* 0x080fe200078e020b */
[----:B------:R-:W-:Y:S01]  /*5ed0*/  SHF.R.S32.HI R87, RZ, 0x18, R87 ;  /* 0x00000018ff577819 */ /* 0x000fe20000011457 */
[-C--:B------:R-:W-:Y:S01]  /*5ee0*/  IMAD R12, R83, R80.reuse, R12 ;  /* 0x00000050530c7224 */ /* 0x080fe200078e020c */
[----:B------:R-:W-:Y:S01]  /*5ef0*/  SHF.R.S32.HI R83, RZ, 0x18, R139 ;  /* 0x00000018ff537819 */ /* 0x000fe2000001148b */
[----:B------:R-:W-:Y:S01]  /*5f00*/  IMAD R13, R82, R80, R13 ;  /* 0x00000050520d7224 */ /* 0x000fe200078e020d */
[----:B------:R-:W-:Y:S01]  /*5f10*/  I2IP.S8.S32.SAT R149, R11, R10, RZ ;  /* 0x0000000a0b957239 */ /* 0x000fe200000014ff */
[-C--:B------:R-:W-:Y:S01]  /*5f20*/  IMAD R14, R87, R80.reuse, R14 ;  /* 0x00000050570e7224 */ /* 0x080fe200078e020e */
[----:B------:R-:W-:Y:S01]  /*5f30*/  SHF.R.S32.HI R82, RZ, 0x18, R136 ;  /* 0x00000018ff527819 */ /* 0x000fe20000011488 */
[----:B------:R-:W-:Y:S01]  /*5f40*/  IMAD R15, R86, R80, R15 ;  /* 0x00000050560f7224 */ /* 0x000fe200078e020f */
[----:B------:R-:W-:Y:S01]  /*5f50*/  I2IP.S8.S32.SAT R149, R9, R8, R149 ;  /* 0x0000000809957239 */ /* 0x000fe20000001495 */
[-C--:B------:R-:W-:Y:S01]  /*5f60*/  IMAD R0, R81, R80.reuse, R0 ;  /* 0x0000005051007224 */ /* 0x080fe200078e0200 */
[----:B------:R-:W-:Y:S01]  /*5f70*/  SHF.L.U32 R138, R91, 0x8, RZ ;  /* 0x000000085b8a7819 */ /* 0x000fe200000006ff */
[----:B------:R-:W-:Y:S01]  /*5f80*/  IMAD R2, R83, R80, R2 ;  /* 0x0000005053027224 */ /* 0x000fe200078e0202 */
[----:B------:R-:W-:Y:S01]  /*5f90*/  I2IP.S8.S32.SAT R150, R15, R14, RZ ;  /* 0x0000000e0f967239 */ /* 0x000fe200000014ff */
[C---:B------:R-:W-:Y:S01]  /*5fa0*/  IMAD R22, R78.reuse, R26, RZ ;  /* 0x0000001a4e167224 */ /* 0x040fe200078e02ff */
[----:B------:R-:W-:Y:S01]  /*5fb0*/  MOV R83, R137 ;  /* 0x0000008900537202 */ /* 0x000fe20000000f00 */
[C---:B------:R-:W-:Y:S01]  /*5fc0*/  IMAD R27, R78.reuse, R27, RZ ;  /* 0x0000001b4e1b7224 */ /* 0x040fe200078e02ff */
[----:B------:R-:W-:Y:S01]  /*5fd0*/  I2IP.S8.S32.SAT R150, R13, R12, R150 ;  /* 0x0000000c0d967239 */ /* 0x000fe20000001496 */
[C---:B------:R-:W-:Y:S01]  /*5fe0*/  IMAD R24, R78.reuse, R28, RZ ;  /* 0x0000001c4e187224 */ /* 0x040fe200078e02ff */
[----:B------:R-:W-:Y:S01]  /*5ff0*/  SHF.R.S32.HI R81, RZ, 0x18, R138 ;  /* 0x00000018ff517819 */ /* 0x000fe2000001148a */
[C---:B------:R-:W-:Y:S01]  /*6000*/  IMAD R25, R78.reuse, R29, RZ ;  /* 0x0000001d4e197224 */ /* 0x040fe200078e02ff */
[----:B------:R-:W-:Y:S01]  /*6010*/  SHF.R.S32.HI R91, RZ, 0x18, R94 ;  /* 0x00000018ff5b7819 */ /* 0x000fe2000001145e */
[----:B------:R-:W-:Y:S01]  /*6020*/  IMAD R26, R78, R30, RZ ;  /* 0x0000001e4e1a7224 */ /* 0x000fe200078e02ff */
[----:B------:R-:W-:Y:S01]  /*6030*/  SHF.R.S32.HI R94, RZ, 0x18, R97 ;  /* 0x00000018ff5e7819 */ /* 0x000fe20000011461 */
[-C--:B------:R-:W-:Y:S01]  /*6040*/  IMAD R3, R81, R80.reuse, R3 ;  /* 0x0000005051037224 */ /* 0x080fe200078e0203 */
[----:B------:R-:W-:Y:S01]  /*6050*/  SHF.L.U32 R135, R92, 0x8, RZ ;  /* 0x000000085c877819 */ /* 0x000fe200000006ff */
[----:B------:R-:W-:Y:S01]  /*6060*/  IMAD R19, R88, R80, R19 ;  /* 0x0000005058137224 */ /* 0x000fe200078e0213 */
[----:B------:R-:W-:Y:S01]  /*6070*/  MOV R81, R134 ;  /* 0x0000008600517202 */ /* 0x000fe20000000f00 */
[-C--:B------:R-:W-:Y:S01]  /*6080*/  IMAD R16, R83, R80.reuse, R16 ;  /* 0x0000005053107224 */ /* 0x080fe200078e0210 */
[----:B------:R-:W-:Y:S01]  /*6090*/  SHF.R.S32.HI R85, RZ, 0x18, R135 ;  /* 0x00000018ff557819 */ /* 0x000fe20000011487 */
[-C--:B------:R-:W-:Y:S01]  /*60a0*/  IMAD R17, R82, R80.reuse, R17 ;  /* 0x0000005052117224 */ /* 0x080fe200078e0211 */
[----:B------:R-:W-:Y:S01]  /*60b0*/  I2IP.S8.S32.SAT R151, R19, R3, RZ ;  /* 0x0000000313977239 */ /* 0x000fe200000014ff */
[----:B------:R-:W-:Y:S01]  /*60c0*/  IMAD R31, R78, R31, RZ ;  /* 0x0000001f4e1f7224 */ /* 0x000fe200078e02ff */
[----:B------:R-:W-:Y:S01]  /*60d0*/  SHF.R.S32.HI R82, RZ, 0x18, R133 ;  /* 0x00000018ff527819 */ /* 0x000fe20000011485 */
[-C--:B------:R-:W-:Y:S01]  /*60e0*/  IMAD R18, R85, R80.reuse, R18 ;  /* 0x0000005055127224 */ /* 0x080fe200078e0212 */
[----:B------:R-:W-:Y:S01]  /*60f0*/  SHF.L.U32 R132, R93, 0x8, RZ ;  /* 0x000000085d847819 */ /* 0x000fe200000006ff */
[----:B------:R-:W-:Y:S01]  /*6100*/  IMAD R23, R89, R80, R23 ;  /* 0x0000005059177224 */ /* 0x000fe200078e0217 */
[----:B------:R-:W-:Y:S01]  /*6110*/  I2IP.S8.S32.SAT R151, R2, R0, R151 ;  /* 0x0000000002977239 */ /* 0x000fe20000001497 */
[-C--:B------:R-:W-:Y:S01]  /*6120*/  IMAD R20, R81, R80.reuse, R20 ;  /* 0x0000005051147224 */ /* 0x080fe200078e0214 */
[----:B------:R-:W-:Y:S01]  /*6130*/  SHF.R.S32.HI R81, RZ, 0x18, R132 ;  /* 0x00000018ff517819 */ /* 0x000fe20000011484 */
[----:B------:R-:W-:Y:S01]  /*6140*/  IMAD R21, R82, R80, R21 ;  /* 0x0000005052157224 */ /* 0x000fe200078e0215 */
[----:B------:R-:W-:Y:S01]  /*6150*/  I2IP.S8.S32.SAT R160, R23, R18, RZ ;  /* 0x0000001217a07239 */ /* 0x000fe200000014ff */
[----:B------:R-:W-:Y:S01]  /*6160*/  IMAD R28, R78, R32, RZ ;  /* 0x000000204e1c7224 */ /* 0x000fe200078e02ff */
[----:B------:R-:W-:Y:S01]  /*6170*/  MOV R83, R131 ;  /* 0x0000008300537202 */ /* 0x000fe20000000f00 */
[-C--:B------:R-:W-:Y:S01]  /*6180*/  IMAD R22, R81, R80.reuse, R22 ;  /* 0x0000005051167224 */ /* 0x080fe200078e0216 */
[----:B------:R-:W-:Y:S01]  /*6190*/  SHF.R.S32.HI R82, RZ, 0x18, R130 ;  /* 0x00000018ff527819 */ /* 0x000fe20000011482 */
[-C--:B------:R-:W-:Y:S01]  /*61a0*/  IMAD R27, R90, R80.reuse, R27 ;  /* 0x000000505a1b7224 */ /* 0x080fe200078e021b */
[----:B------:R-:W-:Y:S01]  /*61b0*/  SHF.R.S32.HI R85, RZ, 0x18, R129 ;  /* 0x00000018ff557819 */ /* 0x000fe20000011481 */
[-C--:B------:R-:W-:Y:S01]  /*61c0*/  IMAD R24, R83, R80.reuse, R24 ;  /* 0x0000005053187224 */ /* 0x080fe200078e0218 */
[----:B------:R1:W-:Y:S01]  /*61d0*/  STS.128 [R180+UR43+0x2200], R148 ;  /* 0x00220094b4007988 */ /* 0x0003e20008000c2b */
[-C--:B------:R-:W-:Y:S01]  /*61e0*/  IMAD R25, R82, R80.reuse, R25 ;  /* 0x0000005052197224 */ /* 0x080fe200078e0219 */
[----:B------:R-:W-:Y:S01]  /*61f0*/  SHF.L.U32 R126, R95, 0x8, RZ ;  /* 0x000000085f7e7819 */ /* 0x000fe200000006ff */
[----:B------:R-:W-:Y:S01]  /*6200*/  IMAD R26, R85, R80, R26 ;  /* 0x00000050551a7224 */ /* 0x000fe200078e021a */
[----:B------:R-:W-:Y:S01]  /*6210*/  I2IP.S8.S32.SAT R160, R17, R16, R160 ;  /* 0x0000001011a07239 */ /* 0x000fe200000014a0 */
[----:B------:R-:W-:Y:S01]  /*6220*/  IMAD.MOV.U32 R81, RZ, RZ, R128 ;  /* 0x000000ffff517224 */ /* 0x000fe200078e0080 */
[----:B------:R-:W-:Y:S01]  /*6230*/  SHF.R.S32.HI R82, RZ, 0x18, R127 ;  /* 0x00000018ff527819 */ /* 0x000fe2000001147f */
[C---:B------:R-:W-:Y:S01]  /*6240*/  IMAD R29, R78.reuse, R33, RZ ;  /* 0x000000214e1d7224 */ /* 0x040fe200078e02ff */
[----:B------:R-:W-:Y:S01]  /*6250*/  I2IP.S8.S32.SAT R161, R27, R22, RZ ;  /* 0x000000161ba17239 */ /* 0x000fe200000014ff */
[----:B------:R-:W-:Y:S01]  /*6260*/  IMAD R31, R91, R80, R31 ;  /* 0x000000505b1f7224 */ /* 0x000fe200078e021f */
[----:B------:R-:W-:Y:S01]  /*6270*/  SHF.R.S32.HI R83, RZ, 0x18, R126 ;  /* 0x00000018ff537819 */ /* 0x000fe2000001147e */
[C---:B------:R-:W-:Y:S01]  /*6280*/  IMAD R30, R78.reuse, R34, RZ ;  /* 0x000000224e1e7224 */ /* 0x040fe200078e02ff */
[----:B------:R-:W-:Y:S01]  /*6290*/  I2IP.S8.S32.SAT R161, R21, R20, R161 ;  /* 0x0000001415a17239 */ /* 0x000fe200000014a1 */
[----:B------:R-:W-:Y:S01]  /*62a0*/  IMAD R28, R81, R80, R28 ;  /* 0x00000050511c7224 */ /* 0x000fe200078e021c */
[----:B------:R-:W-:Y:S01]  /*62b0*/  SHF.R.S32.HI R92, RZ, 0x18, R95 ;  /* 0x00000018ff5c7819 */ /* 0x000fe2000001145f */
[----:B------:R-:W-:Y:S01]  /*62c0*/  IMAD R35, R78, R35, RZ ;  /* 0x000000234e237224 */ /* 0x000fe200078e02ff */
[----:B------:R-:W-:Y:S01]  /*62d0*/  I2IP.S8.S32.SAT R162, R31, R26, RZ ;  /* 0x0000001a1fa27239 */ /* 0x000fe200000014ff */
[----:B------:R-:W-:Y:S01]  /*62e0*/  IMAD R29, R82, R80, R29 ;  /* 0x00000050521d7224 */ /* 0x000fe200078e021d */
[----:B------:R-:W-:Y:S01]  /*62f0*/  MOV R81, R125 ;  /* 0x0000007d00517202 */ /* 0x000fe20000000f00 */
[----:B------:R-:W-:Y:S01]  /*6300*/  IMAD R32, R78, R36, RZ ;  /* 0x000000244e207224 */ /* 0x000fe200078e02ff */
[----:B------:R-:W-:Y:S01]  /*6310*/  I2IP.S8.S32.SAT R162, R25, R24, R162 ;  /* 0x0000001819a27239 */ /* 0x000fe200000014a2 */
[-C--:B------:R-:W-:Y:S01]  /*6320*/  IMAD R30, R83, R80.reuse, R30 ;  /* 0x00000050531e7224 */ /* 0x080fe200078e021e */
[----:B------:R-:W-:Y:S01]  /*6330*/  SHF.L.U32 R123, R96, 0x8, RZ ;  /* 0x00000008607b7819 */ /* 0x000fe200000006ff */
[----:B------:R-:W-:Y:S01]  /*6340*/  IMAD R35, R92, R80, R35 ;  /* 0x000000505c237224 */ /* 0x000fe200078e0223 */
[----:B------:R-:W-:Y:S01]  /*6350*/  SHF.R.S32.HI R82, RZ, 0x18, R124 ;  /* 0x00000018ff527819 */ /* 0x000fe2000001147c */
[C---:B------:R-:W-:Y:S01]  /*6360*/  IMAD R33, R78.reuse, R37, RZ ;  /* 0x000000254e217224 */ /* 0x040fe200078e02ff */
[----:B------:R-:W-:Y:S01]  /*6370*/  MOV R83, R122 ;  /* 0x0000007a00537202 */ /* 0x000fe20000000f00 */
[----:B------:R-:W-:Y:S01]  /*6380*/  IMAD R32, R81, R80, R32 ;  /* 0x0000005051207224 */ /* 0x000fe200078e0220 */
[----:B------:R-:W-:Y:S01]  /*6390*/  SHF.R.S32.HI R81, RZ, 0x18, R123 ;  /* 0x00000018ff517819 */ /* 0x000fe2000001147b */
[C---:B------:R-:W-:Y:S01]  /*63a0*/  IMAD R34, R78.reuse, R38, RZ ;  /* 0x000000264e227224 */ /* 0x040fe200078e02ff */
[----:B------:R-:W-:Y:S01]  /*63b0*/  SHF.R.S32.HI R93, RZ, 0x18, R96 ;  /* 0x00000018ff5d7819 */ /* 0x000fe20000011460 */
[----:B------:R-:W-:Y:S01]  /*63c0*/  IMAD R39, R78, R39, RZ ;  /* 0x000000274e277224 */ /* 0x000fe200078e02ff */
[----:B------:R-:W-:Y:S01]  /*63d0*/  I2IP.S8.S32.SAT R163, R35, R30, RZ ;  /* 0x0000001e23a37239 */ /* 0x000fe200000014ff */
[----:B------:R-:W-:Y:S01]  /*63e0*/  IMAD R33, R82, R80, R33 ;  /* 0x0000005052217224 */ /* 0x000fe200078e0221 */
[----:B------:R-:W-:Y:S01]  /*63f0*/  SHF.L.U32 R120, R97, 0x8, RZ ;  /* 0x0000000861787819 */ /* 0x000fe200000006ff */
[C---:B------:R-:W-:Y:S01]  /*6400*/  IMAD R36, R78.reuse, R40, RZ ;  /* 0x000000284e247224 */ /* 0x040fe200078e02ff */
[----:B------:R-:W-:Y:S01]  /*6410*/  I2IP.S8.S32.SAT R163, R29, R28, R163 ;  /* 0x0000001c1da37239 */ /* 0x000fe200000014a3 */
[-C--:B------:R-:W-:Y:S01]  /*6420*/  IMAD R34, R81, R80.reuse, R34 ;  /* 0x0000005051227224 */ /* 0x080fe200078e0222 */
[----:B------:R-:W-:Y:S01]  /*6430*/  SHF.R.S32.HI R82, RZ, 0x18, R121 ;  /* 0x00000018ff527819 */ /* 0x000fe20000011479 */
[C---:B------:R-:W-:Y:S01]  /*6440*/  IMAD R37, R78.reuse, R41, RZ ;  /* 0x000000294e257224 */ /* 0x040fe200078e02ff */
[----:B------:R-:W-:Y:S01]  /*6450*/  MOV R81, R119 ;  /* 0x0000007700517202 */ /* 0x000fe20000000f00 */
[----:B------:R-:W-:Y:S01]  /*6460*/  IMAD R39, R93, R80, R39 ;  /* 0x000000505d277224 */ /* 0x000fe200078e0227 */
[----:B------:R-:W-:Y:S01]  /*6470*/  SHF.R.S32.HI R85, RZ, 0x18, R120 ;  /* 0x00000018ff557819 */ /* 0x000fe20000011478 */
[C---:B------:R-:W-:Y:S01]  /*6480*/  IMAD R38, R78.reuse, R42, RZ ;  /* 0x0000002a4e267224 */ /* 0x040fe200078e02ff */
[----:B------:R1:W-:Y:S01]  /*6490*/  STS.128 [R179+0x2200], R160 ;  /* 0x002200a0b3007388 */ /* 0x0003e20000000c00 */
[----:B------:R-:W-:Y:S01]  /*64a0*/  IMAD R36, R83, R80, R36 ;  /* 0x0000005053247224 */ /* 0x000fe200078e0224 */
[----:B------:R-:W-:Y:S01]  /*64b0*/  I2IP.S8.S32.SAT R172, R39, R34, RZ ;  /* 0x0000002227ac7239 */ /* 0x000fe200000014ff */
[----:B------:R-:W-:Y:S01]  /*64c0*/  IMAD R43, R78, R43, RZ ;  /* 0x0000002b4e2b7224 */ /* 0x000fe200078e02ff */
[----:B------:R-:W-:Y:S01]  /*64d0*/  MOV R83, R116 ;  /* 0x0000007400537202 */ /* 0x000fe20000000f00 */
[----:B------:R-:W-:Y:S01]  /*64e0*/  IMAD R37, R82, R80, R37 ;  /* 0x0000005052257224 */ /* 0x000fe200078e0225 */
[----:B------:R-:W-:Y:S01]  /*64f0*/  I2IP.S8.S32.SAT R172, R33, R32, R172 ;  /* 0x0000002021ac7239 */ /* 0x000fe200000014ac */
[----:B------:R-:W-:Y:S01]  /*6500*/  IMAD R40, R78, R44, RZ ;  /* 0x0000002c4e287224 */ /* 0x000fe200078e02ff */
[----:B------:R-:W-:Y:S01]  /*6510*/  SHF.R.S32.HI R82, RZ, 0x18, R118 ;  /* 0x00000018ff527819 */ /* 0x000fe20000011476 */
[-C--:B------:R-:W-:Y:S01]  /*6520*/  IMAD R38, R85, R80.reuse, R38 ;  /* 0x0000005055267224 */ /* 0x080fe200078e0226 */
[----:B------:R-:W-:Y:S01]  /*6530*/  SHF.L.U32 R117, R98, 0x8, RZ ;  /* 0x0000000862757819 */ /* 0x000fe200000006ff */
[-C--:B------:R-:W-:Y:S01]  /*6540*/  IMAD R43, R94, R80.reuse, R43 ;  /* 0x000000505e2b7224 */ /* 0x080fe200078e022b */
[----:B------:R-:W-:Y:S01]  /*6550*/  SHF.R.S32.HI R95, RZ, 0x18, R98 ;  /* 0x00000018ff5f7819 */ /* 0x000fe20000011462 */
[C---:B------:R-:W-:Y:S01]  /*6560*/  IMAD R41, R78.reuse, R45, RZ ;  /* 0x0000002d4e297224 */ /* 0x040fe200078e02ff */
[----:B------:R-:W-:Y:S01]  /*6570*/  SHF.R.S32.HI R85, RZ, 0x18, R114 ;  /* 0x00000018ff557819 */ /* 0x000fe20000011472 */
[----:B------:R-:W-:Y:S01]  /*6580*/  IMAD R40, R81, R80, R40 ;  /* 0x0000005051287224 */ /* 0x000fe200078e0228 */
[----:B------:R-:W-:Y:S01]  /*6590*/  SHF.R.S32.HI R81, RZ, 0x18, R117 ;  /* 0x00000018ff517819 */ /* 0x000fe20000011475 */
[C---:B------:R-:W-:Y:S01]  /*65a0*/  IMAD R42, R78.reuse, R46, RZ ;  /* 0x0000002e4e2a7224 */ /* 0x040fe200078e02ff */
[----:B------:R-:W-:Y:S01]  /*65b0*/  I2IP.S8.S32.SAT R173, R43, R38, RZ ;  /* 0x000000262bad7239 */ /* 0x000fe200000014ff */
[----:B------:R-:W-:Y:S01]  /*65c0*/  IMAD R47, R78, R47, RZ ;  /* 0x0000002f4e2f7224 */ /* 0x000fe200078e02ff */
[----:B------:R-:W-:Y:S01]  /*65d0*/  SHF.R.S32.HI R96, RZ, 0x18, R99 ;  /* 0x00000018ff607819 */ /* 0x000fe20000011463 */
[----:B------:R-:W-:Y:S01]  /*65e0*/  IMAD R41, R82, R80, R41 ;  /* 0x0000005052297224 */ /* 0x000fe200078e0229 */
[----:B------:R-:W-:Y:S01]  /*65f0*/  I2IP.S8.S32.SAT R173, R37, R36, R173 ;  /* 0x0000002425ad7239 */ /* 0x000fe200000014ad */
[C---:B------:R-:W-:Y:S01]  /*6600*/  IMAD R44, R78.reuse, R48, RZ ;  /* 0x000000304e2c7224 */ /* 0x040fe200078e02ff */
[----:B------:R-:W-:Y:S01]  /*6610*/  SHF.R.S32.HI R82, RZ, 0x18, R115 ;  /* 0x00000018ff527819 */ /* 0x000fe20000011473 */
[-C--:B------:R-:W-:Y:S01]  /*6620*/  IMAD R42, R81, R80.reuse, R42 ;  /* 0x00000050512a7224 */ /* 0x080fe200078e022a */
[----:B------:R-:W-:Y:S01]  /*6630*/  SHF.R.S32.HI R97, RZ, 0x18, R100 ;  /* 0x00000018ff617819 */ /* 0x000fe20000011464 */
[C---:B------:R-:W-:Y:S01]  /*6640*/  IMAD R45, R78.reuse, R49, RZ ;  /* 0x000000314e2d7224 */ /* 0x040fe200078e02ff */
[----:B------:R-:W-:Y:S01]  /*6650*/  SHF.R.S32.HI R98, RZ, 0x18, R101 ;  /* 0x00000018ff627819 */ /* 0x000fe20000011465 */
[----:B------:R-:W-:Y:S01]  /*6660*/  IMAD R47, R95, R80, R47 ;  /* 0x000000505f2f7224 */ /* 0x000fe200078e022f */
[----:B------:R-:W-:Y:S01]  /*6670*/  SHF.R.S32.HI R99, RZ, 0x18, R102 ;  /* 0x00000018ff637819 */ /* 0x000fe20000011466 */
[----:B------:R-:W-:Y:S01]  /*6680*/  IMAD R46, R78, R50, RZ ;  /* 0x000000324e2e7224 */ /* 0x000fe200078e02ff */
[----:B------:R-:W-:Y:S01]  /*6690*/  SHF.L.U32 R111, R100, 0x8, RZ ;  /* 0x00000008646f7819 */ /* 0x000fe200000006ff */
        /* <DEDUP_REMOVED lines=9> */
[----:B------:R-:W-:Y:S01]  /*6730*/  SHF.R.S32.HI R100, RZ, 0x18, R103 ;  /* 0x00000018ff647819 */ /* 0x000fe20000011467 */
[----:B------:R-:W-:Y:S01]  /*6740*/  IMAD.MOV.U32 R81, RZ, RZ, R113 ;  /* 0x000000ffff517224 */ /* 0x000fe200078e0071 */
[----:B------:R-:W-:Y:S01]  /*6750*/  SHF.L.U32 R108, R101, 0x8, RZ ;  /* 0x00000008656c7819 */ /* 0x000fe200000006ff */
[-C--:B------:R-:W-:Y:S01]  /*6760*/  IMAD R51, R96, R80.reuse, R51 ;  /* 0x0000005060337224 */ /* 0x080fe200078e0233 */
[----:B------:R-:W-:Y:S01]  /*6770*/  SHF.L.U32 R105, R102, 0x8, RZ ;  /* 0x0000000866697819 */ /* 0x000fe200000006ff */
[C---:B------:R-:W-:Y:S01]  /*6780*/  IMAD R49, R78.reuse, R53, RZ ;  /* 0x000000354e317224 */ /* 0x040fe200078e02ff */
[----:B------:R-:W-:Y:S01]  /*6790*/  SHF.L.U32 R102, R103, 0x10, RZ ;  /* 0x0000001067667819 */ /* 0x000fe200000006ff */
[----:B------:R-:W-:Y:S01]  /*67a0*/  IMAD R48, R81, R80, R48 ;  /* 0x0000005051307224 */ /* 0x000fe200078e0230 */
[----:B------:R-:W-:Y:S01]  /*67b0*/  SHF.R.S32.HI R81, RZ, 0x18, R111 ;  /* 0x00000018ff517819 */ /* 0x000fe2000001146f */
[C---:B------:R-:W-:Y:S01]  /*67c0*/  IMAD R50, R78.reuse, R54, RZ ;  /* 0x000000364e327224 */ /* 0x040fe200078e02ff */
[----:B------:R-:W-:Y:S01]  /*67d0*/  I2IP.S8.S32.SAT R175, R51, R46, RZ ;  /* 0x0000002e33af7239 */ /* 0x000fe200000014ff */
[----:B------:R-:W-:Y:S01]  /*67e0*/  IMAD R55, R78, R55, RZ ;  /* 0x000000374e377224 */ /* 0x000fe200078e02ff */
[----:B------:R-:W-:Y:S01]  /*67f0*/  SHF.L.U32 R101, R103, 0x8, RZ ;  /* 0x0000000867657819 */ /* 0x000fe200000006ff */
[----:B------:R-:W-:Y:S01]  /*6800*/  IMAD R49, R82, R80, R49 ;  /* 0x0000005052317224 */ /* 0x000fe200078e0231 */
[----:B------:R-:W-:Y:S01]  /*6810*/  I2IP.S8.S32.SAT R175, R45, R44, R175 ;  /* 0x0000002c2daf7239 */ /* 0x000fe200000014af */
[C---:B------:R-:W-:Y:S01]  /*6820*/  IMAD R52, R78.reuse, R56, RZ ;  /* 0x000000384e347224 */ /* 0x040fe200078e02ff */
[----:B------:R-:W-:Y:S01]  /*6830*/  SHF.R.S32.HI R82, RZ, 0x18, R109 ;  /* 0x00000018ff527819 */ /* 0x000fe2000001146d */
[-C--:B------:R-:W-:Y:S01]  /*6840*/  IMAD R50, R81, R80.reuse, R50 ;  /* 0x0000005051327224 */ /* 0x080fe200078e0232 */
[----:B------:R-:W-:Y:S01]  /*6850*/  SHF.R.S32.HI R81, RZ, 0x18, R108 ;  /* 0x00000018ff517819 */ /* 0x000fe2000001146c */
[C---:B------:R-:W-:Y:S01]  /*6860*/  IMAD R53, R78.reuse, R57, RZ ;  /* 0x000000394e357224 */ /* 0x040fe200078e02ff */
[----:B------:R1:W-:Y:S01]  /*6870*/  STS.128 [R178+0x2200], R172 ;  /* 0x002200acb2007388 */ /* 0x0003e20000000c00 */
[----:B------:R-:W-:Y:S02]  /*6880*/  IMAD R55, R97, R80, R55 ;  /* 0x0000005061377224 */ /* 0x000fe400078e0237 */
[C---:B------:R-:W-:Y:S02]  /*6890*/  IMAD R54, R78.reuse, R58, RZ ;  /* 0x0000003a4e367224 */ /* 0x040fe400078e02ff */
[----:B------:R-:W-:Y:S01]  /*68a0*/  IMAD R52, R83, R80, R52 ;  /* 0x0000005053347224 */ /* 0x000fe200078e0234 */
[----:B------:R-:W-:Y:S01]  /*68b0*/  I2IP.S8.S32.SAT R192, R55, R50, RZ ;  /* 0x0000003237c07239 */ /* 0x000fe200000014ff */
[----:B------:R-:W-:Y:S01]  /*68c0*/  IMAD R59, R78, R59, RZ ;  /* 0x0000003b4e3b7224 */ /* 0x000fe200078e02ff */
[----:B------:R-:W-:Y:S01]  /*68d0*/  MOV R83, R107 ;  /* 0x0000006b00537202 */ /* 0x000fe20000000f00 */
[----:B------:R-:W-:Y:S01]  /*68e0*/  IMAD R53, R82, R80, R53 ;  /* 0x0000005052357224 */ /* 0x000fe200078e0235 */
[----:B------:R-:W-:Y:S01]  /*68f0*/  I2IP.S8.S32.SAT R192, R49, R48, R192 ;  /* 0x0000003031c07239 */ /* 0x000fe200000014c0 */
[C---:B------:R-:W-:Y:S01]  /*6900*/  IMAD R56, R78.reuse, R60, RZ ;  /* 0x0000003c4e387224 */ /* 0x040fe200078e02ff */
[----:B------:R-:W-:Y:S01]  /*6910*/  SHF.R.S32.HI R82, RZ, 0x18, R106 ;  /* 0x00000018ff527819 */ /* 0x000fe2000001146a */
[-C--:B------:R-:W-:Y:S01]  /*6920*/  IMAD R54, R81, R80.reuse, R54 ;  /* 0x0000005051367224 */ /* 0x080fe200078e0236 */
[----:B------:R-:W-:Y:S01]  /*6930*/  SHF.R.S32.HI R81, RZ, 0x18, R105 ;  /* 0x00000018ff517819 */ /* 0x000fe20000011469 */
[----:B------:R-:W-:Y:S02]  /*6940*/  IMAD R57, R78, R61, RZ ;  /* 0x0000003d4e397224 */ /* 0x000fe400078e02ff */
[----:B------:R-:W-:Y:S02]  /*6950*/  IMAD R59, R98, R80, R59 ;  /* 0x00000050623b7224 */ /* 0x000fe400078e023b */
[C---:B------:R-:W-:Y:S02]  /*6960*/  IMAD R58, R78.reuse, R62, RZ ;  /* 0x0000003e4e3a7224 */ /* 0x040fe400078e02ff */
[----:B------:R-:W-:Y:S01]  /*6970*/  IMAD R56, R83, R80, R56 ;  /* 0x0000005053387224 */ /* 0x000fe200078e0238 */
[----:B------:R-:W-:Y:S01]  /*6980*/  I2IP.S8.S32.SAT R193, R59, R54, RZ ;  /* 0x000000363bc17239 */ /* 0x000fe200000014ff */
[----:B------:R-:W-:Y:S01]  /*6990*/  IMAD R63, R78, R63, RZ ;  /* 0x0000003f4e3f7224 */ /* 0x000fe200078e02ff */
[----:B------:R-:W-:Y:S01]  /*69a0*/  MOV R83, R104 ;  /* 0x0000006800537202 */ /* 0x000fe20000000f00 */
[----:B------:R-:W-:Y:S01]  /*69b0*/  IMAD R57, R82, R80, R57 ;  /* 0x0000005052397224 */ /* 0x000fe200078e0239 */
[----:B------:R-:W-:Y:S01]  /*69c0*/  SHF.R.S32.HI R82, RZ, 0x18, R102 ;  /* 0x00000018ff527819 */ /* 0x000fe20000011466 */
[C---:B------:R-:W-:Y:S01]  /*69d0*/  IMAD R60, R78.reuse, R64, RZ ;  /* 0x000000404e3c7224 */ /* 0x040fe200078e02ff */
[----:B------:R-:W-:Y:S01]  /*69e0*/  I2IP.S8.S32.SAT R193, R53, R52, R193 ;  /* 0x0000003435c17239 */ /* 0x000fe200000014c1 */
[-C--:B------:R-:W-:Y:S01]  /*69f0*/  IMAD R58, R81, R80.reuse, R58 ;  /* 0x00000050513a7224 */ /* 0x080fe200078e023a */
[----:B------:R-:W-:Y:S01]  /*6a00*/  SHF.R.S32.HI R81, RZ, 0x18, R101 ;  /* 0x00000018ff517819 */ /* 0x000fe20000011465 */
[C---:B------:R-:W-:Y:S02]  /*6a10*/  IMAD R61, R78.reuse, R65, RZ ;  /* 0x000000414e3d7224 */ /* 0x040fe400078e02ff */
[-C--:B------:R-:W-:Y:S02]  /*6a20*/  IMAD R63, R99, R80.reuse, R63 ;  /* 0x00000050633f7224 */ /* 0x080fe400078e023f */
[----:B------:R-:W-:Y:S02]  /*6a30*/  IMAD R60, R83, R80, R60 ;  /* 0x00000050533c7224 */ /* 0x000fe400078e023c */
[----:B------:R-:W-:Y:S01]  /*6a40*/  IMAD R62, R78, R66, RZ ;  /* 0x000000424e3e7224 */ /* 0x000fe200078e02ff */
[----:B------:R-:W-:Y:S01]  /*6a50*/  I2IP.S8.S32.SAT R194, R63, R58, RZ ;  /* 0x0000003a3fc27239 */ /* 0x000fe200000014ff */
[----:B------:R-:W-:Y:S02]  /*6a60*/  IMAD R61, R82, R80, R61 ;  /* 0x00000050523d7224 */ /* 0x000fe400078e023d */
[----:B------:R-:W-:Y:S01]  /*6a70*/  IMAD R67, R78, R67, RZ ;  /* 0x000000434e437224 */ /* 0x000fe200078e02ff */
[----:B------:R-:W-:Y:S01]  /*6a80*/  I2IP.S8.S32.SAT R194, R57, R56, R194 ;  /* 0x0000003839c27239 */ /* 0x000fe200000014c2 */
[-C--:B------:R-:W-:Y:S02]  /*6a90*/  IMAD R62, R81, R80.reuse, R62 ;  /* 0x00000050513e7224 */ /* 0x080fe400078e023e */
[----:B------:R-:W-:Y:S05]  /*6aa0*/  IMAD R67, R100, R80, R67 ;  /* 0x0000005064437224 */ /* 0x000fea00078e0243 */
[----:B------:R-:W-:Y:S04]  /*6ab0*/  I2IP.S8.S32.SAT R189, R67, R62, RZ ;  /* 0x0000003e43bd7239 */ /* 0x000fe800000014ff */
[----:B------:R-:W-:Y:S02]  /*6ac0*/  I2IP.S8.S32.SAT R195, R61, R60, R189 ;  /* 0x0000003c3dc37239 */ /* 0x000fe400000014bd */
[----:B------:R-:W-:Y:S03]  /*6ad0*/  IADD3 R189, PT, PT, R76, 0x1, RZ ;  /* 0x000000014cbd7810 */ /* 0x000fe60007ffe0ff */
[----:B------:R1:W-:Y:S01]  /*6ae0*/  STS.128 [R177+0x2200], R192 ;  /* 0x002200c0b1007388 */ /* 0x0003e20000000c00 */
[----:B------:R-:W-:Y:S01]  /*6af0*/  @!PT LDS RZ, [RZ] ;  /* 0x00000000fffff984 */ /* 0x000fe20000000800 */
[----:B------:R-:W-:Y:S01]  /*6b00*/  @!PT LDS RZ, [RZ] ;  /* 0x00000000fffff984 */ /* 0x000fe20000000800 */
[----:B------:R-:W-:Y:S01]  /*6b10*/  @!PT LDS RZ, [RZ] ;  /* 0x00000000fffff984 */ /* 0x000fe20000000800 */
[----:B------:R-:W-:Y:S01]  /*6b20*/  @!PT LDS RZ, [RZ] ;  /* 0x00000000fffff984 */ /* 0x000fe20000000800 */
[----:B------:R3:W-:Y:S07]  /*6b30*/  MEMBAR.ALL.CTA ;  /* 0x0000000000007992 */ /* 0x0007ee0000008000 */
[----:B---3--:R-:W3:Y:S02]  /*6b40*/  FENCE.VIEW.ASYNC.S ;  /* 0x00000000000073c6 */ /* 0x008ee40000000000 */
[----:B---3--:R-:W-:Y:S06]  /*6b50*/  BAR.SYNC.DEFER_BLOCKING 0x1, 0x80 ;  /* 0x0042000000007b1d */ /* 0x008fec0000010000 */
[----:B------:R-:W-:Y:S05]  /*6b60*/  @P0 BRA `(.L_x_97) ;  /* 0x0000000000340947 */ /* 0x000fea0003800000 */
[----:B------:R-:W-:Y:S01]  /*6b70*/  UIADD3 UR12, UPT, UPT, UR43, 0x2200, URZ ;  /* 0x000022002b0c7890 */ /* 0x000fe2000fffe0ff */
[----:B------:R-:W-:Y:S01]  /*6b80*/  R2UR UR9, R165 ;  /* 0x00000000a50972ca */ /* 0x000fe200000e0000 */
[----:B------:R-:W-:Y:S01]  /*6b90*/  UIADD3 UR10, UP0, UPT, UR46, 0x680, URZ ;  /* 0x000006802e0a7890 */ /* 0x000fe2000ff1e0ff */
[----:B------:R-:W-:Y:S01]  /*6ba0*/  R2UR UR8, R167 ;  /* 0x00000000a70872ca */ /* 0x000fe200000e0000 */
[----:B------:R-:W-:Y:S02]  /*6bb0*/  UMOV UR7, UR36 ;  /* 0x0000002400077c82 */ /* 0x000fe40008000000 */
[----:B------:R-:W-:Y:S01]  /*6bc0*/  IMAD.U32 R186, RZ, RZ, UR12 ;  /* 0x0000000cffba7e24 */ /* 0x000fe2000f8e00ff */
[----:B------:R-:W-:Y:S04]  /*6bd0*/  UIADD3.X UR11, UPT, UPT, URZ, UR47, URZ, UP0, !UPT ;  /* 0x0000002fff0b7290 */ /* 0x000fe800087fe4ff */
[----:B------:R-:W-:Y:S03]  /*6be0*/  R2UR UR4, R186 ;  /* 0x00000000ba0472ca */ /* 0x000fe600000e0000 */
[----:B------:R-:W-:Y:S02]  /*6bf0*/  USHF.L.U32 UR5, UR9, 0x6, URZ ;  /* 0x0000000609057899 */ /* 0x000fe400080006ff */
[----:B------:R-:W-:Y:S09]  /*6c00*/  USHF.L.U32 UR6, UR8, 0x7, URZ ;  /* 0x0000000708067899 */ /* 0x000ff200080006ff */
[----:B------:R3:W-:Y:S01]  /*6c10*/  UTMASTG.3D [UR4], [UR10] ;  /* 0x000000040a0073b5 */ /* 0x0007e20008010000 */
[----:B------:R0:W-:Y:S01]  /*6c20*/  UTMACMDFLUSH ;  /* 0x00000000000079b7 */ /* 0x0001e20000000000 */
[----:B---3--:R-:W-:Y:S04]  /*6c30*/  DEPBAR.LE SB0, 0x0 ;  /* 0x000080000000791a */ /* 0x008fe80000000000 */
.L_x_97:
[----:B------:R-:W-:Y:S05]  /*6c40*/  BSYNC.RECONVERGENT B0 ;  /* 0x0000000000007941 */ /* 0x000fea0003800200 */
.L_x_96:
[----:B------:R-:W-:Y:S01]  /*6c50*/  BAR.SYNC.DEFER_BLOCKING 0x1, 0x80 ;  /* 0x0042000000007b1d */ /* 0x000fe20000010000 */
[----:B------:R-:W-:Y:S01]  /*6c60*/  ISETP.NE.AND P2, PT, R187, RZ, PT ;  /* 0x000000ffbb00720c */ /* 0x000fe20003f45270 */
[----:B------:R-:W-:Y:S01]  /*6c70*/  IMAD.IADD R165, R75, 0x1, R164 ;  /* 0x000000014ba57824 */ /* 0x000fe200078e02a4 */
[----:B------:R-:W-:Y:S01]  /*6c80*/  ISETP.NE.AND P0, PT, R188, 0x2, PT ;  /* 0x00000002bc00780c */ /* 0x000fe20003f05270 */
[----:B------:R-:W-:Y:S01]  /*6c90*/  IMAD.IADD R167, R77, 0x1, R166 ;  /* 0x000000014da77824 */ /* 0x000fe200078e02a6 */
[----:B------:R-:W-:Y:S02]  /*6ca0*/  ISETP.NE.AND P1, PT, R189, 0x4, PT ;  /* 0x00000004bd00780c */ /* 0x000fe40003f25270 */
[----:B------:R-:W-:Y:S02]  /*6cb0*/  SEL R3, RZ, 0x1, P0 ;  /* 0x00000001ff037807 */ /* 0x000fe40000000000 */
[----:B------:R-:W-:Y:S02]  /*6cc0*/  SEL R0, RZ, 0x1, P1 ;  /* 0x00000001ff007807 */ /* 0x000fe40000800000 */
[----:B------:R-:W-:Y:S02]  /*6cd0*/  LOP3.LUT R184, R184, R3, RZ, 0x3c, !PT ;  /* 0x00000003b8b87212 */ /* 0x000fe400078e3cff */
[----:B------:R-:W-:Y:S02]  /*6ce0*/  LOP3.LUT R185, R185, R0, RZ, 0x3c, !PT ;  /* 0x00000000b9b97212 */ /* 0x000fe400078e3cff */
[----:B------:R-:W-:Y:S02]  /*6cf0*/  @P2 R2UR UR36, R182 ;  /* 0x00000000b62422ca */ /* 0x000fe400000e0000 */
[----:B------:R-:W-:Y:S02]  /*6d00*/  SEL R188, R188, RZ, P0 ;  /* 0x000000ffbcbc7207 */ /* 0x000fe40000000000 */
[----:B------:R-:W-:Y:S01]  /*6d10*/  SEL R76, R189, RZ, P1 ;  /* 0x000000ffbd4c7207 */ /* 0x000fe20000800000 */
[----:B------:R-:W-:Y:S10]  /*6d20*/  @P2 BRA `(.L_x_98) ;  /* 0xffffffdc00342947 */ /* 0x000ff4000383ffff */
[----:B------:R-:W-:Y:S05]  /*6d30*/  EXIT ;  /* 0x000000000000794d */ /* 0x000fea0003800000 */
.L_x_19:
[----:B--2---:R2:W1:Y:S02]  /*6d40*/  SYNCS.PHASECHK.TRANS64.TRYWAIT P0, [R3+URZ+0x110], R2 ;  /* 0x00011002030075a7 */ /* 0x00446400080011ff */
[----:B-1----:R-:W-:Y:S05]  /*6d50*/  @!P0 NANOSLEEP.SYNCS 0x989680 ;  /* 0x009896800000895d */ /* 0x002fea0003900000 */
[----:B------:R-:W1:Y:S02]  /*6d60*/  @!P0 SYNCS.PHASECHK.TRANS64 P0, [R3+URZ+0x110], R2 ;  /* 0x00011002030085a7 */ /* 0x000e6400080010ff */
[----:B-1----:R-:W-:Y:S05]  /*6d70*/  @!P0 BRA `(.L_x_19) ;  /* 0xfffffffc00f08947 */ /* 0x002fea000383ffff */
[----:B------:R-:W-:Y:S05]  /*6d80*/  BRA `(.L_x_99) ;  /* 0xffffffa800207947 */ /* 0x000fea000383ffff */
.L_x_22:
[----:B-1----:R-:W-:-:S07]  /*6d90*/  MOV R2, UR33 ;  /* 0x0000002100027c02 */ /* 0x002fce0008000f00 */
.L_x_100:
[----:B-1----:R1:W2:Y:S02]  /*6da0*/  SYNCS.PHASECHK.TRANS64.TRYWAIT P0, [R2+URZ+0x40], R5 ;  /* 0x00004005020075a7 */ /* 0x0022a400080011ff */
[----:B--2---:R-:W-:Y:S05]  /*6db0*/  @!P0 NANOSLEEP.SYNCS 0x989680 ;  /* 0x009896800000895d */ /* 0x004fea0003900000 */
[----:B------:R-:W2:Y:S02]  /*6dc0*/  @!P0 SYNCS.PHASECHK.TRANS64 P0, [R2+URZ+0x40], R5 ;  /* 0x00004005020085a7 */ /* 0x000ea400080010ff */
[----:B--2---:R-:W-:Y:S05]  /*6dd0*/  @!P0 BRA `(.L_x_100) ;  /* 0xfffffffc00f08947 */ /* 0x004fea000383ffff */
[----:B------:R-:W-:Y:S05]  /*6de0*/  BRA `(.L_x_21) ;  /* 0xffffffa800707947 */ /* 0x000fea000383ffff */
.L_x_28:
[----:B-1----:R-:W-:-:S07]  /*6df0*/  MOV R2, UR17 ;  /* 0x0000001100027c02 */ /* 0x002fce0008000f00 */
.L_x_101:
[----:B-1----:R1:W2:Y:S02]  /*6e00*/  SYNCS.PHASECHK.TRANS64.TRYWAIT P0, [R2+URZ+0x40], R5 ;  /* 0x00004005020075a7 */ /* 0x0022a400080011ff */
[----:B--2---:R-:W-:Y:S05]  /*6e10*/  @!P0 NANOSLEEP.SYNCS 0x989680 ;  /* 0x009896800000895d */ /* 0x004fea0003900000 */
[----:B------:R-:W2:Y:S02]  /*6e20*/  @!P0 SYNCS.PHASECHK.TRANS64 P0, [R2+URZ+0x40], R5 ;  /* 0x00004005020085a7 */ /* 0x000ea400080010ff */
[----:B--2---:R-:W-:Y:S05]  /*6e30*/  @!P0 BRA `(.L_x_101) ;  /* 0xfffffffc00f08947 */ /* 0x004fea000383ffff */
[----:B------:R-:W-:Y:S05]  /*6e40*/  BRA `(.L_x_27) ;  /* 0xffffffac00187947 */ /* 0x000fea000383ffff */
.L_x_32:
[----:B-1----:R1:W2:Y:S02]  /*6e50*/  SYNCS.PHASECHK.TRANS64.TRYWAIT P0, [R2+URZ+0xa0], R3 ;  /* 0x0000a003020075a7 */ /* 0x0022a400080011ff */
[----:B--2---:R-:W-:Y:S05]  /*6e60*/  @!P0 NANOSLEEP.SYNCS 0x989680 ;  /* 0x009896800000895d */ /* 0x004fea0003900000 */
[----:B------:R-:W2:Y:S02]  /*6e70*/  @!P0 SYNCS.PHASECHK.TRANS64 P0, [R2+URZ+0xa0], R3 ;  /* 0x0000a003020085a7 */ /* 0x000ea400080010ff */
[----:B--2---:R-:W-:Y:S05]  /*6e80*/  @!P0 BRA `(.L_x_32) ;  /* 0xfffffffc00f08947 */ /* 0x004fea000383ffff */
[----:B------:R-:W-:Y:S05]  /*6e90*/  BRA `(.L_x_102) ;  /* 0xffffffac00a87947 */ /* 0x000fea000383ffff */
.L_x_36:
[----:B----4-:R-:W-:-:S07]  /*6ea0*/  MOV R0, UR5 ;  /* 0x0000000500007c02 */ /* 0x010fce0008000f00 */
.L_x_103:
[----:B-1----:R1:W2:Y:S02]  /*6eb0*/  SYNCS.PHASECHK.TRANS64.TRYWAIT P0, [R0+URZ], R3 ;  /* 0x00000003000075a7 */ /* 0x0022a400080011ff */
[----:B--2---:R-:W-:Y:S05]  /*6ec0*/  @!P0 NANOSLEEP.SYNCS 0x989680 ;  /* 0x009896800000895d */ /* 0x004fea0003900000 */
[----:B------:R-:W2:Y:S02]  /*6ed0*/  @!P0 SYNCS.PHASECHK.TRANS64 P0, [R0+URZ], R3 ;  /* 0x00000003000085a7 */ /* 0x000ea400080010ff */
[----:B--2---:R-:W-:Y:S05]  /*6ee0*/  @!P0 BRA `(.L_x_103) ;  /* 0xfffffffc00f08947 */ /* 0x004fea000383ffff */
[----:B------:R-:W-:Y:S05]  /*6ef0*/  BRA `(.L_x_104) ;  /* 0xffffffb400187947 */ /* 0x000fea000383ffff */
.L_x_37:
[----:B----4-:R-:W-:-:S07]  /*6f00*/  MOV R0, UR5 ;  /* 0x0000000500007c02 */ /* 0x010fce0008000f00 */
.L_x_105:
[----:B-1----:R1:W2:Y:S02]  /*6f10*/  SYNCS.PHASECHK.TRANS64.TRYWAIT P0, [R0+URZ], R3 ;  /* 0x00000003000075a7 */ /* 0x0022a400080011ff */
[----:B--2---:R-:W-:Y:S05]  /*6f20*/  @!P0 NANOSLEEP.SYNCS 0x989680 ;  /* 0x009896800000895d */ /* 0x004fea0003900000 */
[----:B------:R-:W2:Y:S02]  /*6f30*/  @!P0 SYNCS.PHASECHK.TRANS64 P0, [R0+URZ], R3 ;  /* 0x00000003000085a7 */ /* 0x000ea400080010ff */
[----:B--2---:R-:W-:Y:S05]  /*6f40*/  @!P0 BRA `(.L_x_105) ;  /* 0xfffffffc00f08947 */ /* 0x004fea000383ffff */
[----:B------:R-:W-:Y:S05]  /*6f50*/  BRA `(.L_x_106) ;  /* 0xffffffb400247947 */ /* 0x000fea000383ffff */
.L_x_38:
[----:B----4-:R-:W-:-:S07]  /*6f60*/  MOV R0, UR5 ;  /* 0x0000000500007c02 */ /* 0x010fce0008000f00 */
.L_x_107:
[----:B-1----:R1:W2:Y:S02]  /*6f70*/  SYNCS.PHASECHK.TRANS64.TRYWAIT P0, [R0+URZ], R3 ;  /* 0x00000003000075a7 */ /* 0x0022a400080011ff */
[----:B--2---:R-:W-:Y:S05]  /*6f80*/  @!P0 NANOSLEEP.SYNCS 0x989680 ;  /* 0x009896800000895d */ /* 0x004fea0003900000 */
[----:B------:R-:W2:Y:S02]  /*6f90*/  @!P0 SYNCS.PHASECHK.TRANS64 P0, [R0+URZ], R3 ;  /* 0x00000003000085a7 */ /* 0x000ea400080010ff */
[----:B--2---:R-:W-:Y:S05]  /*6fa0*/  @!P0 BRA `(.L_x_107) ;  /* 0xfffffffc00f08947 */ /* 0x004fea000383ffff */
[----:B------:R-:W-:Y:S05]  /*6fb0*/  BRA `(.L_x_108) ;  /* 0xffffffb400307947 */ /* 0x000fea000383ffff */
.L_x_39:
[----:B----4-:R-:W-:-:S07]  /*6fc0*/  MOV R0, UR5 ;  /* 0x0000000500007c02 */ /* 0x010fce0008000f00 */
.L_x_109:
[----:B-1----:R1:W2:Y:S02]  /*6fd0*/  SYNCS.PHASECHK.TRANS64.TRYWAIT P0, [R0+URZ], R3 ;  /* 0x00000003000075a7 */ /* 0x0022a400080011ff */
[----:B--2---:R-:W-:Y:S05]  /*6fe0*/  @!P0 NANOSLEEP.SYNCS 0x989680 ;  /* 0x009896800000895d */ /* 0x004fea0003900000 */
[----:B------:R-:W2:Y:S02]  /*6ff0*/  @!P0 SYNCS.PHASECHK.TRANS64 P0, [R0+URZ], R3 ;  /* 0x00000003000085a7 */ /* 0x000ea400080010ff */
[----:B--2---:R-:W-:Y:S05]  /*7000*/  @!P0 BRA `(.L_x_109) ;  /* 0xfffffffc00f08947 */ /* 0x004fea000383ffff */
[----:B------:R-:W-:Y:S05]  /*7010*/  BRA `(.L_x_110) ;  /* 0xffffffb4003c7947 */ /* 0x000fea000383ffff */
.L_x_40:
[----:B----4-:R-:W-:-:S07]  /*7020*/  MOV R0, UR5 ;  /* 0x0000000500007c02 */ /* 0x010fce0008000f00 */
.L_x_111:
[----:B-1----:R1:W2:Y:S02]  /*7030*/  SYNCS.PHASECHK.TRANS64.TRYWAIT P0, [R0+URZ], R3 ;  /* 0x00000003000075a7 */ /* 0x0022a400080011ff */
[----:B--2---:R-:W-:Y:S05]  /*7040*/  @!P0 NANOSLEEP.SYNCS 0x989680 ;  /* 0x009896800000895d */ /* 0x004fea0003900000 */
[----:B------:R-:W2:Y:S02]  /*7050*/  @!P0 SYNCS.PHASECHK.TRANS64 P0, [R0+URZ], R3 ;  /* 0x00000003000085a7 */ /* 0x000ea400080010ff */
[----:B--2---:R-:W-:Y:S05]  /*7060*/  @!P0 BRA `(.L_x_111) ;  /* 0xfffffffc00f08947 */ /* 0x004fea000383ffff */
[----:B------:R-:W-:Y:S05]  /*7070*/  BRA `(.L_x_112) ;  /* 0xffffffb400487947 */ /* 0x000fea000383ffff */
.L_x_41:
[----:B----4-:R-:W-:-:S07]  /*7080*/  MOV R0, UR5 ;  /* 0x0000000500007c02 */ /* 0x010fce0008000f00 */
.L_x_113:
[----:B-1----:R1:W2:Y:S02]  /*7090*/  SYNCS.PHASECHK.TRANS64.TRYWAIT P0, [R0+URZ], R3 ;  /* 0x00000003000075a7 */ /* 0x0022a400080011ff */
[----:B--2---:R-:W-:Y:S05]  /*70a0*/  @!P0 NANOSLEEP.SYNCS 0x989680 ;  /* 0x009896800000895d */ /* 0x004fea0003900000 */
[----:B------:R-:W2:Y:S02]  /*70b0*/  @!P0 SYNCS.PHASECHK.TRANS64 P0, [R0+URZ], R3 ;  /* 0x00000003000085a7 */ /* 0x000ea400080010ff */
[----:B--2---:R-:W-:Y:S05]  /*70c0*/  @!P0 BRA `(.L_x_113) ;  /* 0xfffffffc00f08947 */ /* 0x004fea000383ffff */
[----:B------:R-:W-:Y:S05]  /*70d0*/  BRA `(.L_x_114) ;  /* 0xffffffb400547947 */ /* 0x000fea000383ffff */
.L_x_42:
[----:B----4-:R-:W-:-:S07]  /*70e0*/  MOV R0, UR5 ;  /* 0x0000000500007c02 */ /* 0x010fce0008000f00 */
.L_x_115:
[----:B-1----:R1:W2:Y:S02]  /*70f0*/  SYNCS.PHASECHK.TRANS64.TRYWAIT P0, [R0+URZ], R3 ;  /* 0x00000003000075a7 */ /* 0x0022a400080011ff */
[----:B--2---:R-:W-:Y:S05]  /*7100*/  @!P0 NANOSLEEP.SYNCS 0x989680 ;  /* 0x009896800000895d */ /* 0x004fea0003900000 */
[----:B------:R-:W2:Y:S02]  /*7110*/  @!P0 SYNCS.PHASECHK.TRANS64 P0, [R0+URZ], R3 ;  /* 0x00000003000085a7 */ /* 0x000ea400080010ff */
[----:B--2---:R-:W-:Y:S05]  /*7120*/  @!P0 BRA `(.L_x_115) ;  /* 0xfffffffc00f08947 */ /* 0x004fea000383ffff */
[----:B------:R-:W-:Y:S05]  /*7130*/  BRA `(.L_x_116) ;  /* 0xffffffb400607947 */ /* 0x000fea000383ffff */
.L_x_45:
[----:B-1----:R1:W2:Y:S02]  /*7140*/  SYNCS.PHASECHK.TRANS64.TRYWAIT P0, [R0+URZ+0x100], R5 ;  /* 0x00010005000075a7 */ /* 0x0022a400080011ff */
[----:B--2---:R-:W-:Y:S05]  /*7150*/  @!P0 NANOSLEEP.SYNCS 0x989680 ;  /* 0x009896800000895d */ /* 0x004fea0003900000 */
[----:B------:R-:W2:Y:S02]  /*7160*/  @!P0 SYNCS.PHASECHK.TRANS64 P0, [R0+URZ+0x100], R5 ;  /* 0x00010005000085a7 */ /* 0x000ea400080010ff */
[----:B--2---:R-:W-:Y:S05]  /*7170*/  @!P0 BRA `(.L_x_45) ;  /* 0xfffffffc00f08947 */ /* 0x004fea000383ffff */
[----:B------:R-:W-:Y:S05]  /*7180*/  BRA `(.L_x_117) ;  /* 0xffffffb400bc7947 */ /* 0x000fea000383ffff */
.L_x_46:
[----:B------:R-:W-:-:S07]  /*7190*/  MOV R0, UR5 ;  /* 0x0000000500007c02 */ /* 0x000fce0008000f00 */
.L_x_118:
[----:B-1----:R1:W2:Y:S02]  /*71a0*/  SYNCS.PHASECHK.TRANS64.TRYWAIT P0, [R0+URZ+0xb0], R5 ;  /* 0x0000b005000075a7 */ /* 0x0022a400080011ff */
[----:B--2---:R-:W-:Y:S05]  /*71b0*/  @!P0 NANOSLEEP.SYNCS 0x989680 ;  /* 0x009896800000895d */ /* 0x004fea0003900000 */
[----:B------:R-:W2:Y:S02]  /*71c0*/  @!P0 SYNCS.PHASECHK.TRANS64 P0, [R0+URZ+0xb0], R5 ;  /* 0x0000b005000085a7 */ /* 0x000ea400080010ff */
[----:B--2---:R-:W-:Y:S05]  /*71d0*/  @!P0 BRA `(.L_x_118) ;  /* 0xfffffffc00f08947 */ /* 0x004fea000383ffff */
[----:B------:R-:W-:Y:S05]  /*71e0*/  BRA `(.L_x_119) ;  /* 0xffffffb400cc7947 */ /* 0x000fea000383ffff */
.L_x_47:
[----:B-1----:R1:W2:Y:S02]  /*71f0*/  SYNCS.PHASECHK.TRANS64.TRYWAIT P1, [R0+URZ+0xa0], R5 ;  /* 0x0000a005000075a7 */ /* 0x0022a400080211ff */
[----:B--2---:R-:W-:Y:S05]  /*7200*/  @!P1 NANOSLEEP.SYNCS 0x989680 ;  /* 0x009896800000995d */ /* 0x004fea0003900000 */
[----:B------:R-:W2:Y:S02]  /*7210*/  @!P1 SYNCS.PHASECHK.TRANS64 P1, [R0+URZ+0xa0], R5 ;  /* 0x0000a005000095a7 */ /* 0x000ea400080210ff */
[----:B--2---:R-:W-:Y:S05]  /*7220*/  @!P1 BRA `(.L_x_47) ;  /* 0xfffffffc00f09947 */ /* 0x004fea000383ffff */
[----:B------:R-:W-:Y:S05]  /*7230*/  BRA `(.L_x_120) ;  /* 0xffffffb400fc7947 */ /* 0x000fea000383ffff */
.L_x_50:
[----:B------:R-:W-:-:S07]  /*7240*/  MOV R0, UR5 ;  /* 0x0000000500007c02 */ /* 0x000fce0008000f00 */
.L_x_121:
[----:B-1----:R1:W2:Y:S02]  /*7250*/  SYNCS.PHASECHK.TRANS64.TRYWAIT P0, [R0+URZ+0xb0], R3 ;  /* 0x0000b003000075a7 */ /* 0x0022a400080011ff */
[----:B--2---:R-:W-:Y:S05]  /*7260*/  @!P0 NANOSLEEP.SYNCS 0x989680 ;  /* 0x009896800000895d */ /* 0x004fea0003900000 */
[----:B------:R-:W2:Y:S02]  /*7270*/  @!P0 SYNCS.PHASECHK.TRANS64 P0, [R0+URZ+0xb0], R3 ;  /* 0x0000b003000085a7 */ /* 0x000ea400080010ff */
[----:B--2---:R-:W-:Y:S05]  /*7280*/  @!P0 BRA `(.L_x_121) ;  /* 0xfffffffc00f08947 */ /* 0x004fea000383ffff */
[----:B------:R-:W-:Y:S05]  /*7290*/  BRA `(.L_x_49) ;  /* 0xffffffb800507947 */ /* 0x000fea000383ffff */
.L_x_57:
[----:B-1----:R1:W2:Y:S02]  /*72a0*/  SYNCS.PHASECHK.TRANS64.TRYWAIT P1, [R0+URZ+0xa0], R5 ;  /* 0x0000a005000075a7 */ /* 0x0022a400080211ff */
[----:B--2---:R-:W-:Y:S05]  /*72b0*/  @!P1 NANOSLEEP.SYNCS 0x989680 ;  /* 0x009896800000995d */ /* 0x004fea0003900000 */
[----:B------:R-:W2:Y:S02]  /*72c0*/  @!P1 SYNCS.PHASECHK.TRANS64 P1, [R0+URZ+0xa0], R5 ;  /* 0x0000a005000095a7 */ /* 0x000ea400080210ff */
[----:B--2---:R-:W-:Y:S05]  /*72d0*/  @!P1 BRA `(.L_x_57) ;  /* 0xfffffffc00f09947 */ /* 0x004fea000383ffff */
[----:B------:R-:W-:Y:S05]  /*72e0*/  BRA `(.L_x_122) ;  /* 0xffffffbc00c07947 */ /* 0x000fea000383ffff */
.L_x_58:
[----:B------:R-:W-:-:S07]  /*72f0*/  MOV R3, UR7 ;  /* 0x0000000700037c02 */ /* 0x000fce0008000f00 */
.L_x_123:
[----:B-1----:R1:W2:Y:S02]  /*7300*/  SYNCS.PHASECHK.TRANS64.TRYWAIT P0, [R3+URZ+0xe0], R0 ;  /* 0x0000e000030075a7 */ /* 0x0022a400080011ff */
[----:B--2---:R-:W-:Y:S05]  /*7310*/  @!P0 NANOSLEEP.SYNCS 0x989680 ;  /* 0x009896800000895d */ /* 0x004fea0003900000 */
[----:B------:R-:W2:Y:S02]  /*7320*/  @!P0 SYNCS.PHASECHK.TRANS64 P0, [R3+URZ+0xe0], R0 ;  /* 0x0000e000030085a7 */ /* 0x000ea400080010ff */
[----:B--2---:R-:W-:Y:S05]  /*7330*/  @!P0 BRA `(.L_x_123) ;  /* 0xfffffffc00f08947 */ /* 0x004fea000383ffff */
[----:B------:R-:W-:Y:S05]  /*7340*/  BRA `(.L_x_124) ;  /* 0xffffffbc00f87947 */ /* 0x000fea000383ffff */
.L_x_61:
[----:B------:R-:W-:Y:S07]  /*7350*/  MOV R0, UR6 ;  /* 0x0000000600007c02 */ /* 0x000fee0008000f00 */
.L_x_125:
[----:B-1----:R1:W2:Y:S02]  /*7360*/  SYNCS.PHASECHK.TRANS64.TRYWAIT P0, [R0+URZ], R3 ;  /* 0x00000003000075a7 */ /* 0x0022a400080011ff */
[----:B--2---:R-:W-:Y:S05]  /*7370*/  @!P0 NANOSLEEP.SYNCS 0x989680 ;  /* 0x009896800000895d */ /* 0x004fea0003900000 */
[----:B------:R-:W2:Y:S02]  /*7380*/  @!P0 SYNCS.PHASECHK.TRANS64 P0, [R0+URZ], R3 ;  /* 0x00000003000085a7 */ /* 0x000ea400080010ff */
[----:B--2---:R-:W-:Y:S05]  /*7390*/  @!P0 BRA `(.L_x_125) ;  /* 0xfffffffc00f08947 */ /* 0x004fea000383ffff */
[----:B------:R-:W-:Y:S05]  /*73a0*/  BRA `(.L_x_60) ;  /* 0xffffffc000147947 */ /* 0x000fea000383ffff */
.L_x_64:
[----:B------:R-:W-:-:S07]  /*73b0*/  MOV R0, UR6 ;  /* 0x0000000600007c02 */ /* 0x000fce0008000f00 */
.L_x_126:
[----:B--2---:R2:W4:Y:S02]  /*73c0*/  SYNCS.PHASECHK.TRANS64.TRYWAIT P0, [R0+URZ], R3 ;  /* 0x00000003000075a7 */ /* 0x00452400080011ff */
[----:B----4-:R-:W-:Y:S05]  /*73d0*/  @!P0 NANOSLEEP.SYNCS 0x989680 ;  /* 0x009896800000895d */ /* 0x010fea0003900000 */
[----:B------:R-:W4:Y:S02]  /*73e0*/  @!P0 SYNCS.PHASECHK.TRANS64 P0, [R0+URZ], R3 ;  /* 0x00000003000085a7 */ /* 0x000f2400080010ff */
[----:B----4-:R-:W-:Y:S05]  /*73f0*/  @!P0 BRA `(.L_x_126) ;  /* 0xfffffffc00f08947 */ /* 0x010fea000383ffff */
[----:B------:R-:W-:Y:S05]  /*7400*/  BRA `(.L_x_127) ;  /* 0xffffffc000f07947 */ /* 0x000fea000383ffff */
.L_x_65:
[----:B------:R-:W-:-:S07]  /*7410*/  MOV R0, UR6 ;  /* 0x0000000600007c02 */ /* 0x000fce0008000f00 */
.L_x_128:
[----:B-1----:R1:W2:Y:S02]  /*7420*/  SYNCS.PHASECHK.TRANS64.TRYWAIT P0, [R0+URZ], R3 ;  /* 0x00000003000075a7 */ /* 0x0022a400080011ff */
[----:B--2---:R-:W-:Y:S05]  /*7430*/  @!P0 NANOSLEEP.SYNCS 0x989680 ;  /* 0x009896800000895d */ /* 0x004fea0003900000 */
[----:B------:R-:W2:Y:S02]  /*7440*/  @!P0 SYNCS.PHASECHK.TRANS64 P0, [R0+URZ], R3 ;  /* 0x00000003000085a7 */ /* 0x000ea400080010ff */
[----:B--2---:R-:W-:Y:S05]  /*7450*/  @!P0 BRA `(.L_x_128) ;  /* 0xfffffffc00f08947 */ /* 0x004fea000383ffff */
[----:B------:R-:W-:Y:S05]  /*7460*/  BRA `(.L_x_129) ;  /* 0xffffffc000fc7947 */ /* 0x000fea000383ffff */
.L_x_66:
[----:B------:R-:W-:-:S07]  /*7470*/  MOV R0, UR6 ;  /* 0x0000000600007c02 */ /* 0x000fce0008000f00 */
.L_x_130:
[----:B-1----:R1:W2:Y:S02]  /*7480*/  SYNCS.PHASECHK.TRANS64.TRYWAIT P0, [R0+URZ], R3 ;  /* 0x00000003000075a7 */ /* 0x0022a400080011ff */
[----:B--2---:R-:W-:Y:S05]  /*7490*/  @!P0 NANOSLEEP.SYNCS 0x989680 ;  /* 0x009896800000895d */ /* 0x004fea0003900000 */
[----:B------:R-:W2:Y:S02]  /*74a0*/  @!P0 SYNCS.PHASECHK.TRANS64 P0, [R0+URZ], R3 ;  /* 0x00000003000085a7 */ /* 0x000ea400080010ff */
[----:B--2---:R-:W-:Y:S05]  /*74b0*/  @!P0 BRA `(.L_x_130) ;  /* 0xfffffffc00f08947 */ /* 0x004fea000383ffff */
[----:B------:R-:W-:Y:S05]  /*74c0*/  BRA `(.L_x_131) ;  /* 0xffffffc400087947 */ /* 0x000fea000383ffff */
.L_x_67:
[----:B------:R-:W-:-:S07]  /*74d0*/  MOV R0, UR7 ;  /* 0x0000000700007c02 */ /* 0x000fce0008000f00 */
.L_x_132:
[----:B-1----:R1:W2:Y:S02]  /*74e0*/  SYNCS.PHASECHK.TRANS64.TRYWAIT P0, [R0+URZ], R3 ;  /* 0x00000003000075a7 */ /* 0x0022a400080011ff */
[----:B--2---:R-:W-:Y:S05]  /*74f0*/  @!P0 NANOSLEEP.SYNCS 0x989680 ;  /* 0x009896800000895d */ /* 0x004fea0003900000 */
[----:B------:R-:W2:Y:S02]  /*7500*/  @!P0 SYNCS.PHASECHK.TRANS64 P0, [R0+URZ], R3 ;  /* 0x00000003000085a7 */ /* 0x000ea400080010ff */
[----:B--2---:R-:W-:Y:S05]  /*7510*/  @!P0 BRA `(.L_x_132) ;  /* 0xfffffffc00f08947 */ /* 0x004fea000383ffff */
[----:B------:R-:W-:Y:S05]  /*7520*/  BRA `(.L_x_133) ;  /* 0xffffffc400147947 */ /* 0x000fea000383ffff */
.L_x_72:
[----:B---3--:R3:W1:Y:S02]  /*7530*/  SYNCS.PHASECHK.TRANS64.TRYWAIT P0, [R0+URZ+0xa0], R3 ;  /* 0x0000a003000075a7 */ /* 0x00866400080011ff */
[----:B-1----:R-:W-:Y:S05]  /*7540*/  @!P0 NANOSLEEP.SYNCS 0x989680 ;  /* 0x009896800000895d */ /* 0x002fea0003900000 */
[----:B------:R-:W1:Y:S02]  /*7550*/  @!P0 SYNCS.PHASECHK.TRANS64 P0, [R0+URZ+0xa0], R3 ;  /* 0x0000a003000085a7 */ /* 0x000e6400080010ff */
[----:B-1----:R-:W-:Y:S05]  /*7560*/  @!P0 BRA `(.L_x_72) ;  /* 0xfffffffc00f08947 */ /* 0x002fea000383ffff */
[----:B------:R-:W-:Y:S05]  /*7570*/  BRA `(.L_x_134) ;  /* 0xffffffc800107947 */ /* 0x000fea000383ffff */
.L_x_75:
[----:B------:R-:W-:Y:S07]  /*7580*/  MOV R0, UR6 ;  /* 0x0000000600007c02 */ /* 0x000fee0008000f00 */
.L_x_135:
[----:B-1----:R1:W3:Y:S02]  /*7590*/  SYNCS.PHASECHK.TRANS64.TRYWAIT P0, [R0+URZ+0x98], R3 ;  /* 0x00009803000075a7 */ /* 0x0022e400080011ff */
[----:B---3--:R-:W-:Y:S05]  /*75a0*/  @!P0 NANOSLEEP.SYNCS 0x989680 ;  /* 0x009896800000895d */ /* 0x008fea0003900000 */
[----:B------:R-:W3:Y:S02]  /*75b0*/  @!P0 SYNCS.PHASECHK.TRANS64 P0, [R0+URZ+0x98], R3 ;  /* 0x00009803000085a7 */ /* 0x000ee400080010ff */
[----:B---3--:R-:W-:Y:S05]  /*75c0*/  @!P0 BRA `(.L_x_135) ;  /* 0xfffffffc00f08947 */ /* 0x008fea000383ffff */
[----:B------:R-:W-:Y:S05]  /*75d0*/  BRA `(.L_x_74) ;  /* 0xffffffc800fc7947 */ /* 0x000fea000383ffff */
.L_x_78:
[----:B------:R-:W-:Y:S07]  /*75e0*/  MOV R3, UR6 ;  /* 0x0000000600037c02 */ /* 0x000fee0008000f00 */
.L_x_136:
[----:B-1----:R1:W2:Y:S02]  /*75f0*/  SYNCS.PHASECHK.TRANS64.TRYWAIT P2, [R3+URZ+0x88], R26 ;  /* 0x0000881a030075a7 */ /* 0x0022a400080411ff */
[----:B--2---:R-:W-:Y:S05]  /*7600*/  @!P2 NANOSLEEP.SYNCS 0x989680 ;  /* 0x009896800000a95d */ /* 0x004fea0003900000 */
[----:B------:R-:W2:Y:S02]  /*7610*/  @!P2 SYNCS.PHASECHK.TRANS64 P2, [R3+URZ+0x88], R26 ;  /* 0x0000881a0300a5a7 */ /* 0x000ea400080410ff */
[----:B--2---:R-:W-:Y:S05]  /*7620*/  @!P2 BRA `(.L_x_136) ;  /* 0xfffffffc00f0a947 */ /* 0x004fea000383ffff */
[----:B------:R-:W-:Y:S05]  /*7630*/  BRA `(.L_x_137) ;  /* 0xffffffcc00907947 */ /* 0x000fea000383ffff */
.L_x_81:
[----:B--2---:R2:W4:Y:S02]  /*7640*/  SYNCS.PHASECHK.TRANS64.TRYWAIT P0, [R0+URZ+0xa0], R3 ;  /* 0x0000a003000075a7 */ /* 0x00452400080011ff */
[----:B----4-:R-:W-:Y:S05]  /*7650*/  @!P0 NANOSLEEP.SYNCS 0x989680 ;  /* 0x009896800000895d */ /* 0x010fea0003900000 */
[----:B------:R-:W4:Y:S02]  /*7660*/  @!P0 SYNCS.PHASECHK.TRANS64 P0, [R0+URZ+0xa0], R3 ;  /* 0x0000a003000085a7 */ /* 0x000f2400080010ff */
[----:B----4-:R-:W-:Y:S05]  /*7670*/  @!P0 BRA `(.L_x_81) ;  /* 0xfffffffc00f08947 */ /* 0x010fea000383ffff */
[----:B------:R-:W-:Y:S05]  /*7680*/  BRA `(.L_x_138) ;  /* 0xffffffd000f07947 */ /* 0x000fea000383ffff */
.L_x_92:
[----:B-1----:R-:W-:Y:S04]  /*7690*/  MOV R0, UR43 ;  /* 0x0000002b00007c02 */ /* 0x002fe80008000f00 */
[----:B------:R1:W2:Y:S03]  /*76a0*/  SYNCS.PHASECHK.TRANS64.TRYWAIT P1, [R0+URZ+0x80], R3 ;  /* 0x00008003000075a7 */ /* 0x0002a600080211ff */
[----:B--2---:R-:W-:Y:S05]  /*76b0*/  @!P1 NANOSLEEP.SYNCS 0x989680 ;  /* 0x009896800000995d */ /* 0x004fea0003900000 */
[----:B------:R-:W2:Y:S02]  /*76c0*/  @!P1 SYNCS.PHASECHK.TRANS64 P1, [R0+URZ+0x80], R3 ;  /* 0x00008003000095a7 */ /* 0x000ea400080210ff */
[----:B--2---:R-:W-:Y:S05]  /*76d0*/  @!P1 BRA `(.L_x_92) ;  /* 0xfffffffc00ec9947 */ /* 0x004fea000383ffff */
[----:B------:R-:W-:Y:S05]  /*76e0*/  BRA `(.L_x_91) ;  /* 0xffffffdc00ec7947 */ /* 0x000fea000383ffff */
.L_x_94:
[----:B------:R1:W1:Y:S02]  /*76f0*/  SYNCS.PHASECHK.TRANS64.TRYWAIT P1, [R148+URZ+0xc0], R5 ;  /* 0x0000c005940075a7 */ /* 0x00026400080211ff */
[----:B-1----:R-:W-:Y:S05]  /*7700*/  @!P1 NANOSLEEP.SYNCS 0x989680 ;  /* 0x009896800000995d */ /* 0x002fea0003900000 */
[----:B------:R-:W1:Y:S02]  /*7710*/  @!P1 SYNCS.PHASECHK.TRANS64 P1, [R148+URZ+0xc0], R5 ;  /* 0x0000c005940095a7 */ /* 0x000e6400080210ff */
[----:B-1----:R-:W-:Y:S05]  /*7720*/  @!P1 BRA `(.L_x_94) ;  /* 0xfffffffc00f09947 */ /* 0x002fea000383ffff */
[----:B------:R-:W-:Y:S05]  /*7730*/  BRA `(.L_x_93) ;  /* 0xffffffe000307947 */ /* 0x000fea000383ffff */
        .weak           $__internal_0_$__cuda_sm10x_tcgen05_guardrail_trap_col_being_dealloced_not_returned_by_alloc
        .type           $__internal_0_$__cuda_sm10x_tcgen05_guardrail_trap_col_being_dealloced_not_returned_by_alloc,@function
        .size           $__internal_0_$__cuda_sm10x_tcgen05_guardrail_trap_col_being_dealloced_not_returned_by_alloc,($__internal_1_$__cuda_sm10x_tcgen05_guardrail_trap_phase_invalid_during_alloc - $__internal_0_$__cuda_sm10x_tcgen05_guardrail_trap_col_being_dealloced_not_returned_by_alloc)
$__internal_0_$__cuda_sm10x_tcgen05_guardrail_trap_col_being_dealloced_not_returned_by_alloc:
[----:B------:R-:W-:Y:S05]  /*7740*/  BPT.TRAP 0x1 ;  /* 0x000000040000795c */ /* 0x000fea0000300000 */
[----:B------:R-:W-:-:S04]  /*7750*/  HFMA2 R3, -RZ, RZ, 0, 0 ;  /* 0x00000000ff037431 */ /* 0x000fc800000001ff */
[----:B------:R-:W-:Y:S05]  /*7760*/  RET.REL.NODEC R2 `(_ZN7cutlass13device_kernelINS_4gemm6kernel13GemmUniversalIN4cute5tupleIJiiiiEEENS1_10collective13CollectiveMmaINS1_35MainloopSm100TmaUmmaWarpSpecializedILi8ELi2ELi4ENS5_IJNS4_1CILi1EEESB_SB_EEEEENS5_IJNSA_ILi128EEENSA_ILi64EEESE_EEEaNS5_IJlSB_lEEEaSH_NS4_8TiledMMAINS4_8MMA_AtomIJNS4_15SM100_MMA_S8_SSIaaiLi128ELi64ELNS4_4UMMA5MajorE0ELSM_0ELNSL_8SaturateE0EEEEEENS4_6LayoutISC_NS5_IJNSA_ILi0EEESR_SR_EEEEENS5_IJNS4_10UnderscoreESU_SU_EEEEENS4_13SM90_TMA_LOADENS4_14ComposedLayoutINS4_7SwizzleILi3ELi4ELi3EEENS4_18smem_ptr_flag_bitsILi8EEENSQ_INS5_IJNSA_ILi8EEESE_EEENS5_IJSE_SB_EEEEEEEvNS4_8identityESX_S17_vS18_EENS_8epilogue10collective18CollectiveEpilogueINS1A_23Sm100TmaWarpSpecializedILi1ELi1ELi64ELb0ELb0EEEJSG_NS5_IJNSQ_ISE_SB_EENSQ_ISF_SB_EEEEEaSH_aSH_NS1A_6fusion15FusionCallbacksIS1E_NS1I_17LinearCombinationIaiaiLNS_15FloatRoundStyleE2EEESG_S1H_JEEENS4_5SM1004TMEM4LOAD26SM100_TMEM_LOAD_32dp32b64xESX_NSY_INSZ_ILi2ELi4ELi3EEES12_NSQ_INS5_IJS13_SF_EEENS5_IJSF_SB_EEEEEEENS4_39AutoVectorizingCopyWithAssumedAlignmentILi128EEENS4_14SM90_TMA_STOREES1W_S1Y_S1Y_EEEvvEEEEvNT_6ParamsE) ;  /* 0xffffff8802247950 */ /* 0x000fea0003c3ffff */
        .weak           $__internal_1_$__cuda_sm10x_tcgen05_guardrail_trap_phase_invalid_during_alloc
        .type           $__internal_1_$__cuda_sm10x_tcgen05_guardrail_trap_phase_invalid_during_alloc,@function
        .size           $__internal_1_$__cuda_sm10x_tcgen05_guardrail_trap_phase_invalid_during_alloc,($__internal_2_$__cuda_sm10x_tcgen05_guardrail_trap_unallocated_columns_being_dealloced - $__internal_1_$__cuda_sm10x_tcgen05_guardrail_trap_phase_invalid_during_alloc)
$__internal_1_$__cuda_sm10x_tcgen05_guardrail_trap_phase_invalid_during_alloc:
[----:B------:R-:W-:Y:S05]  /*7770*/  BPT.TRAP 0x1 ;  /* 0x000000040000795c */ /* 0x000fea0000300000 */
[----:B------:R-:W-:-:S04]  /*7780*/  MOV R3, 0x0 ;  /* 0x0000000000037802 */ /* 0x000fc80000000f00 */
[----:B------:R-:W-:Y:S05]  /*7790*/  RET.REL.NODEC R2 `(_ZN7cutlass13device_kernelINS_4gemm6kernel13GemmUniversalIN4cute5tupleIJiiiiEEENS1_10collective13CollectiveMmaINS1_35MainloopSm100TmaUmmaWarpSpecializedILi8ELi2ELi4ENS5_IJNS4_1CILi1EEESB_SB_EEEEENS5_IJNSA_ILi128EEENSA_ILi64EEESE_EEEaNS5_IJlSB_lEEEaSH_NS4_8TiledMMAINS4_8MMA_AtomIJNS4_15SM100_MMA_S8_SSIaaiLi128ELi64ELNS4_4UMMA5MajorE0ELSM_0ELNSL_8SaturateE0EEEEEENS4_6LayoutISC_NS5_IJNSA_ILi0EEESR_SR_EEEEENS5_IJNS4_10UnderscoreESU_SU_EEEEENS4_13SM90_TMA_LOADENS4_14ComposedLayoutINS4_7SwizzleILi3ELi4ELi3EEENS4_18smem_ptr_flag_bitsILi8EEENSQ_INS5_IJNSA_ILi8EEESE_EEENS5_IJSE_SB_EEEEEEEvNS4_8identityESX_S17_vS18_EENS_8epilogue10collective18CollectiveEpilogueINS1A_23Sm100TmaWarpSpecializedILi1ELi1ELi64ELb0ELb0EEEJSG_NS5_IJNSQ_ISE_SB_EENSQ_ISF_SB_EEEEEaSH_aSH_NS1A_6fusion15FusionCallbacksIS1E_NS1I_17LinearCombinationIaiaiLNS_15FloatRoundStyleE2EEESG_S1H_JEEENS4_5SM1004TMEM4LOAD26SM100_TMEM_LOAD_32dp32b64xESX_NSY_INSZ_ILi2ELi4ELi3EEES12_NSQ_INS5_IJS13_SF_EEENS5_IJSF_SB_EEEEEEENS4_39AutoVectorizingCopyWithAssumedAlignmentILi128EEENS4_14SM90_TMA_STOREES1W_S1Y_S1Y_EEEvvEEEEvNT_6ParamsE) ;  /* 0xffffff8802187950 */ /* 0x000fea0003c3ffff */
        .weak           $__internal_2_$__cuda_sm10x_tcgen05_guardrail_trap_unallocated_columns_being_dealloced
        .type           $__internal_2_$__cuda_sm10x_tcgen05_guardrail_trap_unallocated_columns_being_dealloced,@function
        .size           $__internal_2_$__cuda_sm10x_tcgen05_guardrail_trap_unallocated_columns_being_dealloced,(.L_x_140 - $__internal_2_$__cuda_sm10x_tcgen05_guardrail_trap_unallocated_columns_being_dealloced)
$__internal_2_$__cuda_sm10x_tcgen05_guardrail_trap_unallocated_columns_being_dealloced:
[----:B------:R-:W-:Y:S05]  /*77a0*/  BPT.TRAP 0x1 ;  /* 0x000000040000795c */ /* 0x000fea0000300000 */
[----:B------:R-:W-:-:S04]  /*77b0*/  HFMA2 R3, -RZ, RZ, 0, 0 ;  /* 0x00000000ff037431 */ /* 0x000fc800000001ff */
[----:B------:R-:W-:Y:S05]  /*77c0*/  RET.REL.NODEC R2 `(_ZN7cutlass13device_kernelINS_4gemm6kernel13GemmUniversalIN4cute5tupleIJiiiiEEENS1_10collective13CollectiveMmaINS1_35MainloopSm100TmaUmmaWarpSpecializedILi8ELi2ELi4ENS5_IJNS4_1CILi1EEESB_SB_EEEEENS5_IJNSA_ILi128EEENSA_ILi64EEESE_EEEaNS5_IJlSB_lEEEaSH_NS4_8TiledMMAINS4_8MMA_AtomIJNS4_15SM100_MMA_S8_SSIaaiLi128ELi64ELNS4_4UMMA5MajorE0ELSM_0ELNSL_8SaturateE0EEEEEENS4_6LayoutISC_NS5_IJNSA_ILi0EEESR_SR_EEEEENS5_IJNS4_10UnderscoreESU_SU_EEEEENS4_13SM90_TMA_LOADENS4_14ComposedLayoutINS4_7SwizzleILi3ELi4ELi3EEENS4_18smem_ptr_flag_bitsILi8EEENSQ_INS5_IJNSA_ILi8EEESE_EEENS5_IJSE_SB_EEEEEEEvNS4_8identityESX_S17_vS18_EENS_8epilogue10collective18CollectiveEpilogueINS1A_23Sm100TmaWarpSpecializedILi1ELi1ELi64ELb0ELb0EEEJSG_NS5_IJNSQ_ISE_SB_EENSQ_ISF_SB_EEEEEaSH_aSH_NS1A_6fusion15FusionCallbacksIS1E_NS1I_17LinearCombinationIaiaiLNS_15FloatRoundStyleE2EEESG_S1H_JEEENS4_5SM1004TMEM4LOAD26SM100_TMEM_LOAD_32dp32b64xESX_NSY_INSZ_ILi2ELi4ELi3EEES12_NSQ_INS5_IJS13_SF_EEENS5_IJSF_SB_EEEEEEENS4_39AutoVectorizingCopyWithAssumedAlignmentILi128EEENS4_14SM90_TMA_STOREES1W_S1Y_S1Y_EEEvvEEEEvNT_6ParamsE) ;  /* 0xffffff88020c7950 */ /* 0x000fea0003c3ffff */
.L_x_139:
[----:B------:R-:W-:-:S00]  /*77d0*/  BRA `(.L_x_139) ;  /* 0xfffffffc00fc7947 */ /* 0x000fc0000383ffff */
[----:B------:R-:W-:-:S00]  /*77e0*/  NOP ;  /* 0x0000000000007918 */ /* 0x000fc00000000000 */
        /* <DEDUP_REMOVED lines=9> */
.L_x_140:


//--------------------- .nv.global.init           --------------------------
	.section	.nv.global.init,"aw",@progbits
.nv.global.init:
	.type		$str$27,@object
	.size		$str$27,($str$28 - $str$27)
$str$27:
        /*0000*/ 	.byte	0x28, 0x61, 0x64, 0x64, 0x72, 0x65, 0x73, 0x73, 0x20, 0x26, 0x20, 0x6d, 0x61, 0x73, 0x6b, 0x29
        /*0010*/ 	.byte	0x20, 0x3d, 0x3d, 0x20, 0x30, 0x00
	.type		$str$28,@object
	.size		$str$28,($str$26 - $str$28)
$str$28:
        /*0016*/ 	.byte	0x2f, 0x74, 0x6d, 0x70, 0x2f, 0x63, 0x75, 0x74, 0x6c, 0x61, 0x73, 0x73, 0x5f, 0x73, 0x77, 0x65
        /*0026*/ 	.byte	0x65, 0x70, 0x5f, 0x73, 0x72, 0x63, 0x2f, 0x69, 0x6e, 0x63, 0x6c, 0x75, 0x64, 0x65, 0x2f, 0x63
        /*0036*/ 	.byte	0x75, 0x74, 0x65, 0x2f, 0x70, 0x6f, 0x69, 0x6e, 0x74, 0x65, 0x72, 0x5f, 0x66, 0x6c, 0x61, 0x67
        /*0046*/ 	.byte	0x67, 0x65, 0x64, 0x2e, 0x68, 0x70, 0x70, 0x00
	.type		$str$26,@object
	.size		$str$26,($str$25 - $str$26)
$str$26:
        /*004e*/ 	.byte	0x2f, 0x74, 0x6d, 0x70, 0x2f, 0x63, 0x75, 0x74, 0x6c, 0x61, 0x73, 0x73, 0x5f, 0x73, 0x77, 0x65
        /*005e*/ 	.byte	0x65, 0x70, 0x5f, 0x73, 0x72, 0x63, 0x2f, 0x69, 0x6e, 0x63, 0x6c, 0x75, 0x64, 0x65, 0x2f, 0x63
        /*006e*/ 	.byte	0x75, 0x74, 0x65, 0x2f, 0x61, 0x74, 0x6f, 0x6d, 0x2f, 0x63, 0x6f, 0x70, 0x79, 0x5f, 0x74, 0x72
        /*007e*/ 	.byte	0x61, 0x69, 0x74, 0x73, 0x5f, 0x73, 0x6d, 0x31, 0x30, 0x30, 0x2e, 0x68, 0x70, 0x70, 0x00
	.type		$str$25,@object
	.size		$str$25,(__unnamed_1 - $str$25)
$str$25:
        /*008d*/ 	.byte	0x28, 0x28, 0x75, 0x69, 0x6e, 0x74, 0x33, 0x32, 0x5f, 0x74, 0x28, 0x74, 0x68, 0x72, 0x65, 0x61
        /*009d*/ 	.byte	0x64, 0x49, 0x64, 0x78, 0x2e, 0x78, 0x29, 0x20, 0x2f, 0x20, 0x33, 0x32, 0x29, 0x20, 0x25, 0x20
        /*00ad*/ 	.byte	0x34, 0x29, 0x20, 0x3d, 0x3d, 0x20, 0x28, 0x28, 0x28, 0x74, 0x6d, 0x65, 0x6d, 0x5f, 0x61, 0x64
        /*00bd*/ 	.byte	0x64, 0x72, 0x20, 0x3e, 0x3e, 0x20, 0x31, 0x36, 0x29, 0x20, 0x2f, 0x20, 0x33, 0x32, 0x29, 0x20
        /*00cd*/ 	.byte	0x25, 0x20, 0x34, 0x29, 0x00
	.type		__unnamed_1,@object
	.size		__unnamed_1,(__unnamed_2 - __unnamed_1)
__unnamed_1:
        /*00d2*/ 	.byte	0x61, 0x75, 0x74, 0x6f, 0x20, 0x63, 0x75, 0x74, 0x65, 0x3a, 0x3a, 0x61, 0x73, 0x5f, 0x70, 0x6f
        /* <DEDUP_REMOVED lines=24> */
        /*0262*/ 	.byte	0x5d, 0x00
	.type		__unnamed_2,@object
	.size		__unnamed_2,(.L_2 - __unnamed_2)
__unnamed_2:
        /* <DEDUP_REMOVED lines=42> */
        /*0504*/ 	.byte	0x43, 0x3c, 0x30, 0x3e, 0x3e, 0x3e, 0x3e, 0x5d, 0x00
.L_2:


//--------------------- .nv.shared._ZN7cutlass13device_kernelINS_4gemm6kernel13GemmUniversalIN4cute5tupleIJiiiiEEENS1_10collective13CollectiveMmaINS1_35MainloopSm100TmaUmmaWarpSpecializedILi8ELi2ELi4ENS5_IJNS4_1CILi1EEESB_SB_EEEEENS5_IJNSA_ILi128EEENSA_ILi64EEESE_EEEaNS5_IJlSB_lEEEaSH_NS4_8TiledMMAINS4_8MMA_AtomIJNS4_15SM100_MMA_S8_SSIaaiLi128ELi64ELNS4_4UMMA5MajorE0ELSM_0ELNSL_8SaturateE0EEEEEENS4_6LayoutISC_NS5_IJNSA_ILi0EEESR_SR_EEEEENS5_IJNS4_10UnderscoreESU_SU_EEEEENS4_13SM90_TMA_LOADENS4_14ComposedLayoutINS4_7SwizzleILi3ELi4ELi3EEENS4_18smem_ptr_flag_bitsILi8EEENSQ_INS5_IJNSA_ILi8EEESE_EEENS5_IJSE_SB_EEEEEEEvNS4_8identityESX_S17_vS18_EENS_8epilogue10collective18CollectiveEpilogueINS1A_23Sm100TmaWarpSpecializedILi1ELi1ELi64ELb0ELb0EEEJSG_NS5_IJNSQ_ISE_SB_EENSQ_ISF_SB_EEEEEaSH_aSH_NS1A_6fusion15FusionCallbacksIS1E_NS1I_17LinearCombinationIaiaiLNS_15FloatRoundStyleE2EEESG_S1H_JEEENS4_5SM1004TMEM4LOAD26SM100_TMEM_LOAD_32dp32b64xESX_NSY_INSZ_ILi2ELi4ELi3EEES12_NSQ_INS5_IJS13_SF_EEENS5_IJSF_SB_EEEEEEENS4_39AutoVectorizingCopyWithAssumedAlignmentILi128EEENS4_14SM90_TMA_STOREES1W_S1Y_S1Y_EEEvvEEEEvNT_6ParamsE --------------------------
	.section	.nv.shared._ZN7cutlass13device_kernelINS_4gemm6kernel13GemmUniversalIN4cute5tupleIJiiiiEEENS1_10collective13CollectiveMmaINS1_35MainloopSm100TmaUmmaWarpSpecializedILi8ELi2ELi4ENS5_IJNS4_1CILi1EEESB_SB_EEEEENS5_IJNSA_ILi128EEENSA_ILi64EEESE_EEEaNS5_IJlSB_lEEEaSH_NS4_8TiledMMAINS4_8MMA_AtomIJNS4_15SM100_MMA_S8_SSIaaiLi128ELi64ELNS4_4UMMA5MajorE0ELSM_0ELNSL_8SaturateE0EEEEEENS4_6LayoutISC_NS5_IJNSA_ILi0EEESR_SR_EEEEENS5_IJNS4_10UnderscoreESU_SU_EEEEENS4_13SM90_TMA_LOADENS4_14ComposedLayoutINS4_7SwizzleILi3ELi4ELi3EEENS4_18smem_ptr_flag_bitsILi8EEENSQ_INS5_IJNSA_ILi8EEESE_EEENS5_IJSE_SB_EEEEEEEvNS4_8identityESX_S17_vS18_EENS_8epilogue10collective18CollectiveEpilogueINS1A_23Sm100TmaWarpSpecializedILi1ELi1ELi64ELb0ELb0EEEJSG_NS5_IJNSQ_ISE_SB_EENSQ_ISF_SB_EEEEEaSH_aSH_NS1A_6fusion15FusionCallbacksIS1E_NS1I_17LinearCombinationIaiaiLNS_15FloatRoundStyleE2EEESG_S1H_JEEENS4_5SM1004TMEM4LOAD26SM100_TMEM_LOAD_32dp32b64xESX_NSY_INSZ_ILi2ELi4ELi3EEES12_NSQ_INS5_IJS13_SF_EEENS5_IJSF_SB_EEEEEEENS4_39AutoVectorizingCopyWithAssumedAlignmentILi128EEENS4_14SM90_TMA_STOREES1W_S1Y_S1Y_EEEvvEEEEvNT_6ParamsE,"aw",@nobits
	.sectionflags	@""
	.align	16
	.zero		1024


//--------------------- .nv.shared.reserved.0     --------------------------
	.section	.nv.shared.reserved.0,"aw",@nobits
	.weak		__nv_reservedSMEM_offset_0_alias
	.size		__nv_reservedSMEM_offset_0_alias, 0, 64
	.other		__nv_reservedSMEM_offset_0_alias,@"STO_CUDA_RESERVED_SHARED STV_DEFAULT"
__nv_reservedSMEM_offset_0_alias:
	.zero		0
.nv.shared.reserved.0:
	.zero		64
	.weak		__nv_reservedSMEM_tcgen05_partition
	.type		__nv_reservedSMEM_tcgen05_partition,@object
	.size		__nv_reservedSMEM_tcgen05_partition,(.L_0 - __nv_reservedSMEM_tcgen05_partition)
__nv_reservedSMEM_tcgen05_partition:
	.zero		32
.L_0:


//--------------------- .nv.global                --------------------------
	.section	.nv.global,"aw",@nobits
.nv.global:
	.type		_ZN39_INTERNAL_c612d6a5_4_k_cu_613c6197_93254cute1_E,@object
	.size		_ZN39_INTERNAL_c612d6a5_4_k_cu_613c6197_93254cute1_E,(_ZN39_INTERNAL_c612d6a5_4_k_cu_613c6197_93254cuda3std3__45__cpo6cbeginE - _ZN39_INTERNAL_c612d6a5_4_k_cu_613c6197_93254cute1_E)
_ZN39_INTERNAL_c612d6a5_4_k_cu_613c6197_93254cute1_E:
	.zero		1
	.type		_ZN39_INTERNAL_c612d6a5_4_k_cu_613c6197_93254cuda3std3__45__cpo6cbeginE,@object
	.size		_ZN39_INTERNAL_c612d6a5_4_k_cu_613c6197_93254cuda3std3__45__cpo6cbeginE,(_ZN39_INTERNAL_c612d6a5_4_k_cu_613c6197_93254cuda3std3__48in_placeE - _ZN39_INTERNAL_c612d6a5_4_k_cu_613c6197_93254cuda3std3__45__cpo6cbeginE)
_ZN39_INTERNAL_c612d6a5_4_k_cu_613c6197_93254cuda3std3__45__cpo6cbeginE:
	.zero		1
	.type		_ZN39_INTERNAL_c612d6a5_4_k_cu_613c6197_93254cuda3std3__48in_placeE,@object
	.size		_ZN39_INTERNAL_c612d6a5_4_k_cu_613c6197_93254cuda3std3__48in_placeE,(_ZN39_INTERNAL_c612d6a5_4_k_cu_613c6197_93254cuda3std6ranges3__45__cpo9iter_moveE - _ZN39_INTERNAL_c612d6a5_4_k_cu_613c6197_93254cuda3std3__48in_placeE)
_ZN39_INTERNAL_c612d6a5_4_k_cu_613c6197_93254cuda3std3__48in_placeE:
	.zero		1
	.type		_ZN39_INTERNAL_c612d6a5_4_k_cu_613c6197_93254cuda3std6ranges3__45__cpo9iter_moveE,@object
	.size		_ZN39_INTERNAL_c612d6a5_4_k_cu_613c6197_93254cuda3std6ranges3__45__cpo9iter_moveE,(_ZN39_INTERNAL_c612d6a5_4_k_cu_613c6197_93254cuda3std3__45__cpo5beginE - _ZN39_INTERNAL_c612d6a5_4_k_cu_613c6197_93254cuda3std6ranges3__45__cpo9iter_moveE)
_ZN39_INTERNAL_c612d6a5_4_k_cu_613c6197_93254cuda3std6ranges3__45__cpo9iter_moveE:
	.zero		1
	.type		_ZN39_INTERNAL_c612d6a5_4_k_cu_613c6197_93254cuda3std3__45__cpo5beginE,@object
	.size		_ZN39_INTERNAL_c612d6a5_4_k_cu_613c6197_93254cuda3std3__45__cpo5beginE,(_ZN39_INTERNAL_c612d6a5_4_k_cu_613c6197_93254cuda3std3__441_GLOBAL__N__c612d6a5_4_k_cu_613c6197_93256ignoreE - _ZN39_INTERNAL_c612d6a5_4_k_cu_613c6197_93254cuda3std3__45__cpo5beginE)
_ZN39_INTERNAL_c612d6a5_4_k_cu_613c6197_93254cuda3std3__45__cpo5beginE:
	.zero		1
	.type		_ZN39_INTERNAL_c612d6a5_4_k_cu_613c6197_93254cuda3std3__441_GLOBAL__N__c612d6a5_4_k_cu_613c6197_93256ignoreE,@object
	.size		_ZN39_INTERNAL_c612d6a5_4_k_cu_613c6197_93254cuda3std3__441_GLOBAL__N__c612d6a5_4_k_cu_613c6197_93256ignoreE,(_ZN39_INTERNAL_c612d6a5_4_k_cu_613c6197_93254cute7productE - _ZN39_INTERNAL_c612d6a5_4_k_cu_613c6197_93254cuda3std3__441_GLOBAL__N__c612d6a5_4_k_cu_613c6197_93256ignoreE)
_ZN39_INTERNAL_c612d6a5_4_k_cu_613c6197_93254cuda3std3__441_GLOBAL__N__c612d6a5_4_k_cu_613c6197_93256ignoreE:
	.zero		1
	.type		_ZN39_INTERNAL_c612d6a5_4_k_cu_613c6197_93254cute7productE,@object
	.size		_ZN39_INTERNAL_c612d6a5_4_k_cu_613c6197_93254cute7productE,(_ZN39_INTERNAL_c612d6a5_4_k_cu_613c6197_93254cuda3std3__45__cpo3endE - _ZN39_INTERNAL_c612d6a5_4_k_cu_613c6197_93254cute7productE)
_ZN39_INTERNAL_c612d6a5_4_k_cu_613c6197_93254cute7productE:
	.zero		1
	.type		_ZN39_INTERNAL_c612d6a5_4_k_cu_613c6197_93254cuda3std3__45__cpo3endE,@object
	.size		_ZN39_INTERNAL_c612d6a5_4_k_cu_613c6197_93254cuda3std3__45__cpo3endE,(_ZN39_INTERNAL_c612d6a5_4_k_cu_613c6197_93254cuda3std3__419piecewise_constructE - _ZN39_INTERNAL_c612d6a5_4_k_cu_613c6197_93254cuda3std3__45__cpo3endE)
_ZN39_INTERNAL_c612d6a5_4_k_cu_613c6197_93254cuda3std3__45__cpo3endE:
	.zero		1
	.type		_ZN39_INTERNAL_c612d6a5_4_k_cu_613c6197_93254cuda3std3__419piecewise_constructE,@object
	.size		_ZN39_INTERNAL_c612d6a5_4_k_cu_613c6197_93254cuda3std3__419piecewise_constructE,(_ZN39_INTERNAL_c612d6a5_4_k_cu_613c6197_93254cuda3std3__45__cpo4cendE - _ZN39_INTERNAL_c612d6a5_4_k_cu_613c6197_93254cuda3std3__419piecewise_constructE)
_ZN39_INTERNAL_c612d6a5_4_k_cu_613c6197_93254cuda3std3__419piecewise_constructE:
	.zero		1
	.type		_ZN39_INTERNAL_c612d6a5_4_k_cu_613c6197_93254cuda3std3__45__cpo4cendE,@object
	.size		_ZN39_INTERNAL_c612d6a5_4_k_cu_613c6197_93254cuda3std3__45__cpo4cendE,(_ZN39_INTERNAL_c612d6a5_4_k_cu_613c6197_93254cuda3std6ranges3__45__cpo4swapE - _ZN39_INTERNAL_c612d6a5_4_k_cu_613c6197_93254cuda3std3__45__cpo4cendE)
_ZN39_INTERNAL_c612d6a5_4_k_cu_613c6197_93254cuda3std3__45__cpo4cendE:
	.zero		1
	.type		_ZN39_INTERNAL_c612d6a5_4_k_cu_613c6197_93254cuda3std6ranges3__45__cpo4swapE,@object
	.size		_ZN39_INTERNAL_c612d6a5_4_k_cu_613c6197_93254cuda3std6ranges3__45__cpo4swapE,(.L_10 - _ZN39_INTERNAL_c612d6a5_4_k_cu_613c6197_93254cuda3std6ranges3__45__cpo4swapE)
_ZN39_INTERNAL_c612d6a5_4_k_cu_613c6197_93254cuda3std6ranges3__45__cpo4swapE:
	.zero		1
.L_10:


//--------------------- .nv.constant0._ZN7cutlass13device_kernelINS_4gemm6kernel13GemmUniversalIN4cute5tupleIJiiiiEEENS1_10collective13CollectiveMmaINS1_35MainloopSm100TmaUmmaWarpSpecializedILi8ELi2ELi4ENS5_IJNS4_1CILi1EEESB_SB_EEEEENS5_IJNSA_ILi128EEENSA_ILi64EEESE_EEEaNS5_IJlSB_lEEEaSH_NS4_8TiledMMAINS4_8MMA_AtomIJNS4_15SM100_MMA_S8_SSIaaiLi128ELi64ELNS4_4UMMA5MajorE0ELSM_0ELNSL_8SaturateE0EEEEEENS4_6LayoutISC_NS5_IJNSA_ILi0EEESR_SR_EEEEENS5_IJNS4_10UnderscoreESU_SU_EEEEENS4_13SM90_TMA_LOADENS4_14ComposedLayoutINS4_7SwizzleILi3ELi4ELi3EEENS4_18smem_ptr_flag_bitsILi8EEENSQ_INS5_IJNSA_ILi8EEESE_EEENS5_IJSE_SB_EEEEEEEvNS4_8identityESX_S17_vS18_EENS_8epilogue10collective18CollectiveEpilogueINS1A_23Sm100TmaWarpSpecializedILi1ELi1ELi64ELb0ELb0EEEJSG_NS5_IJNSQ_ISE_SB_EENSQ_ISF_SB_EEEEEaSH_aSH_NS1A_6fusion15FusionCallbacksIS1E_NS1I_17LinearCombinationIaiaiLNS_15FloatRoundStyleE2EEESG_S1H_JEEENS4_5SM1004TMEM4LOAD26SM100_TMEM_LOAD_32dp32b64xESX_NSY_INSZ_ILi2ELi4ELi3EEES12_NSQ_INS5_IJS13_SF_EEENS5_IJSF_SB_EEEEEEENS4_39AutoVectorizingCopyWithAssumedAlignmentILi128EEENS4_14SM90_TMA_STOREES1W_S1Y_S1Y_EEEvvEEEEvNT_6ParamsE --------------------------
	.section	.nv.constant0._ZN7cutlass13device_kernelINS_4gemm6kernel13GemmUniversalIN4cute5tupleIJiiiiEEENS1_10collective13CollectiveMmaINS1_35MainloopSm100TmaUmmaWarpSpecializedILi8ELi2ELi4ENS5_IJNS4_1CILi1EEESB_SB_EEEEENS5_IJNSA_ILi128EEENSA_ILi64EEESE_EEEaNS5_IJlSB_lEEEaSH_NS4_8TiledMMAINS4_8MMA_AtomIJNS4_15SM100_MMA_S8_SSIaaiLi128ELi64ELNS4_4UMMA5MajorE0ELSM_0ELNSL_8SaturateE0EEEEEENS4_6LayoutISC_NS5_IJNSA_ILi0EEESR_SR_EEEEENS5_IJNS4_10UnderscoreESU_SU_EEEEENS4_13SM90_TMA_LOADENS4_14ComposedLayoutINS4_7SwizzleILi3ELi4ELi3EEENS4_18smem_ptr_flag_bitsILi8EEENSQ_INS5_IJNSA_ILi8EEESE_EEENS5_IJSE_SB_EEEEEEEvNS4_8identityESX_S17_vS18_EENS_8epilogue10collective18CollectiveEpilogueINS1A_23Sm100TmaWarpSpecializedILi1ELi1ELi64ELb0ELb0EEEJSG_NS5_IJNSQ_ISE_SB_EENSQ_ISF_SB_EEEEEaSH_aSH_NS1A_6fusion15FusionCallbacksIS1E_NS1I_17LinearCombinationIaiaiLNS_15FloatRoundStyleE2EEESG_S1H_JEEENS4_5SM1004TMEM4LOAD26SM100_TMEM_LOAD_32dp32b64xESX_NSY_INSZ_ILi2ELi4ELi3EEES12_NSQ_INS5_IJS13_SF_EEENS5_IJSF_SB_EEEEEEENS4_39AutoVectorizingCopyWithAssumedAlignmentILi128EEENS4_14SM90_TMA_STOREES1W_S1Y_S1Y_EEEvvEEEEvNT_6ParamsE,"a",@progbits
	.sectionflags	@""
	.align	4
.nv.constant0._ZN7cutlass13device_kernelINS_4gemm6kernel13GemmUniversalIN4cute5tupleIJiiiiEEENS1_10collective13CollectiveMmaINS1_35MainloopSm100TmaUmmaWarpSpecializedILi8ELi2ELi4ENS5_IJNS4_1CILi1EEESB_SB_EEEEENS5_IJNSA_ILi128EEENSA_ILi64EEESE_EEEaNS5_IJlSB_lEEEaSH_NS4_8TiledMMAINS4_8MMA_AtomIJNS4_15SM100_MMA_S8_SSIaaiLi128ELi64ELNS4_4UMMA5MajorE0ELSM_0ELNSL_8SaturateE0EEEEEENS4_6LayoutISC_NS5_IJNSA_ILi0EEESR_SR_EEEEENS5_IJNS4_10UnderscoreESU_SU_EEEEENS4_13SM90_TMA_LOADENS4_14ComposedLayoutINS4_7SwizzleILi3ELi4ELi3EEENS4_18smem_ptr_flag_bitsILi8EEENSQ_INS5_IJNSA_ILi8EEESE_EEENS5_IJSE_SB_EEEEEEEvNS4_8identityESX_S17_vS18_EENS_8epilogue10collective18CollectiveEpilogueINS1A_23Sm100TmaWarpSpecializedILi1ELi1ELi64ELb0ELb0EEEJSG_NS5_IJNSQ_ISE_SB_EENSQ_ISF_SB_EEEEEaSH_aSH_NS1A_6fusion15FusionCallbacksIS1E_NS1I_17LinearCombinationIaiaiLNS_15FloatRoundStyleE2EEESG_S1H_JEEENS4_5SM1004TMEM4LOAD26SM100_TMEM_LOAD_32dp32b64xESX_NSY_INSZ_ILi2ELi4ELi3EEES12_NSQ_INS5_IJS13_SF_EEENS5_IJSF_SB_EEEEEEENS4_39AutoVectorizingCopyWithAssumedAlignmentILi128EEENS4_14SM90_TMA_STOREES1W_S1Y_S1Y_EEEvvEEEEvNT_6ParamsE:
	.zero		2944


//--------------------- SYMBOLS --------------------------

	.type		.nv.reservedSmem.offset0,@object
	.size		.nv.reservedSmem.offset0,0x4
	.type		.nv.reservedSmem.cap,@object
	.size		.nv.reservedSmem.cap,0x4
	.type		__assertfail,@function
